//
// Generated by NVIDIA NVVM Compiler
//
// Compiler Build ID: CL-36424714
// Cuda compilation tools, release 13.0, V13.0.88
// Based on NVVM 20.0.0
//

.version 9.0
.target sm_100
.address_size 64

	// .globl	_Z7u8ToF32PKhPfi
.const .align 4 .b8 c_g7[28];

.visible .entry _Z7u8ToF32PKhPfi(
	.param .u64 .ptr .align 1 _Z7u8ToF32PKhPfi_param_0,
	.param .u64 .ptr .align 1 _Z7u8ToF32PKhPfi_param_1,
	.param .u32 _Z7u8ToF32PKhPfi_param_2
)
{
	.reg .pred 	%p<2>;
	.reg .b16 	%rs<2>;
	.reg .b32 	%r<6>;
	.reg .b32 	%f<2>;
	.reg .b64 	%rd<9>;

	ld.param.u64 	%rd1, [_Z7u8ToF32PKhPfi_param_0];
	ld.param.u64 	%rd2, [_Z7u8ToF32PKhPfi_param_1];
	ld.param.u32 	%r2, [_Z7u8ToF32PKhPfi_param_2];
	mov.u32 	%r3, %ctaid.x;
	mov.u32 	%r4, %ntid.x;
	mov.u32 	%r5, %tid.x;
	mad.lo.s32 	%r1, %r3, %r4, %r5;
	setp.ge.s32 	%p1, %r1, %r2;
	@%p1 bra 	$L__BB0_2;
	cvta.to.global.u64 	%rd3, %rd1;
	cvta.to.global.u64 	%rd4, %rd2;
	cvt.s64.s32 	%rd5, %r1;
	add.s64 	%rd6, %rd3, %rd5;
	ld.global.u8 	%rs1, [%rd6];
	cvt.rn.f32.u16 	%f1, %rs1;
	mul.wide.s32 	%rd7, %r1, 4;
	add.s64 	%rd8, %rd4, %rd7;
	st.global.f32 	[%rd8], %f1;
$L__BB0_2:
	ret;

}
	// .globl	_Z6dogKerPKfS0_Pfi
.visible .entry _Z6dogKerPKfS0_Pfi(
	.param .u64 .ptr .align 1 _Z6dogKerPKfS0_Pfi_param_0,
	.param .u64 .ptr .align 1 _Z6dogKerPKfS0_Pfi_param_1,
	.param .u64 .ptr .align 1 _Z6dogKerPKfS0_Pfi_param_2,
	.param .u32 _Z6dogKerPKfS0_Pfi_param_3
)
{
	.reg .pred 	%p<2>;
	.reg .b32 	%r<6>;
	.reg .b32 	%f<4>;
	.reg .b64 	%rd<11>;

	ld.param.u64 	%rd1, [_Z6dogKerPKfS0_Pfi_param_0];
	ld.param.u64 	%rd2, [_Z6dogKerPKfS0_Pfi_param_1];
	ld.param.u64 	%rd3, [_Z6dogKerPKfS0_Pfi_param_2];
	ld.param.u32 	%r2, [_Z6dogKerPKfS0_Pfi_param_3];
	mov.u32 	%r3, %ctaid.x;
	mov.u32 	%r4, %ntid.x;
	mov.u32 	%r5, %tid.x;
	mad.lo.s32 	%r1, %r3, %r4, %r5;
	setp.ge.s32 	%p1, %r1, %r2;
	@%p1 bra 	$L__BB1_2;
	cvta.to.global.u64 	%rd4, %rd2;
	cvta.to.global.u64 	%rd5, %rd1;
	cvta.to.global.u64 	%rd6, %rd3;
	mul.wide.s32 	%rd7, %r1, 4;
	add.s64 	%rd8, %rd4, %rd7;
	ld.global.f32 	%f1, [%rd8];
	add.s64 	%rd9, %rd5, %rd7;
	ld.global.f32 	%f2, [%rd9];
	sub.f32 	%f3, %f1, %f2;
	add.s64 	%rd10, %rd6, %rd7;
	st.global.f32 	[%rd10], %f3;
$L__BB1_2:
	ret;

}
	// .globl	_Z8sobelKerPKhPfS1_ii
.visible .entry _Z8sobelKerPKhPfS1_ii(
	.param .u64 .ptr .align 1 _Z8sobelKerPKhPfS1_ii_param_0,
	.param .u64 .ptr .align 1 _Z8sobelKerPKhPfS1_ii_param_1,
	.param .u64 .ptr .align 1 _Z8sobelKerPKhPfS1_ii_param_2,
	.param .u32 _Z8sobelKerPKhPfS1_ii_param_3,
	.param .u32 _Z8sobelKerPKhPfS1_ii_param_4
)
{
	.reg .pred 	%p<14>;
	.reg .b16 	%rs<5>;
	.reg .b32 	%r<38>;
	.reg .b32 	%f<38>;
	.reg .b64 	%rd<15>;

	ld.param.u64 	%rd1, [_Z8sobelKerPKhPfS1_ii_param_0];
	ld.param.u64 	%rd2, [_Z8sobelKerPKhPfS1_ii_param_1];
	ld.param.u64 	%rd3, [_Z8sobelKerPKhPfS1_ii_param_2];
	ld.param.u32 	%r4, [_Z8sobelKerPKhPfS1_ii_param_3];
	ld.param.u32 	%r5, [_Z8sobelKerPKhPfS1_ii_param_4];
	mov.u32 	%r7, %ctaid.x;
	mov.u32 	%r8, %ntid.x;
	mov.u32 	%r9, %tid.x;
	mad.lo.s32 	%r10, %r7, %r8, %r9;
	mov.u32 	%r11, %ctaid.y;
	mov.u32 	%r12, %ntid.y;
	mov.u32 	%r13, %tid.y;
	mad.lo.s32 	%r14, %r11, %r12, %r13;
	setp.lt.s32 	%p1, %r10, 1;
	add.s32 	%r15, %r4, -1;
	setp.ge.s32 	%p2, %r10, %r15;
	or.pred  	%p3, %p1, %p2;
	setp.eq.s32 	%p4, %r14, 0;
	or.pred  	%p5, %p4, %p3;
	add.s32 	%r16, %r5, -1;
	setp.ge.s32 	%p6, %r14, %r16;
	or.pred  	%p7, %p5, %p6;
	@%p7 bra 	$L__BB2_2;
	cvta.to.global.u64 	%rd4, %rd1;
	cvta.to.global.u64 	%rd5, %rd2;
	cvta.to.global.u64 	%rd6, %rd3;
	add.s32 	%r17, %r14, -1;
	mad.lo.s32 	%r18, %r4, %r17, %r10;
	cvt.s64.s32 	%rd7, %r18;
	add.s64 	%rd8, %rd4, %rd7;
	ld.global.u8 	%r19, [%rd8+-1];
	add.s32 	%r20, %r18, %r4;
	cvt.s64.s32 	%rd9, %r4;
	add.s64 	%rd10, %rd8, %rd9;
	ld.global.u8 	%rs1, [%rd10+-1];
	mul.wide.u16 	%r21, %rs1, 2;
	add.s64 	%rd11, %rd10, %rd9;
	ld.global.u8 	%r22, [%rd11+-1];
	add.s32 	%r23, %r22, %r19;
	add.s32 	%r24, %r21, %r23;
	ld.global.u8 	%r25, [%rd8+1];
	sub.s32 	%r26, %r25, %r24;
	ld.global.u8 	%rs2, [%rd10+1];
	mul.wide.u16 	%r27, %rs2, 2;
	add.s32 	%r28, %r26, %r27;
	ld.global.u8 	%r29, [%rd11+1];
	add.s32 	%r30, %r28, %r29;
	ld.global.u8 	%rs3, [%rd8];
	mul.wide.u16 	%r31, %rs3, 2;
	ld.global.u8 	%rs4, [%rd11];
	add.s32 	%r32, %r31, %r19;
	add.s32 	%r33, %r32, %r25;
	mul.wide.u16 	%r34, %rs4, 2;
	add.s32 	%r35, %r34, %r22;
	add.s32 	%r36, %r35, %r29;
	sub.s32 	%r37, %r33, %r36;
	cvt.rn.f32.s32 	%f1, %r30;
	cvt.rn.f32.s32 	%f2, %r37;
	mul.f32 	%f3, %f2, %f2;
	fma.rn.f32 	%f4, %f1, %f1, %f3;
	sqrt.rn.f32 	%f5, %f4;
	abs.f32 	%f6, %f1;
	abs.f32 	%f7, %f2;
	setp.gt.f32 	%p8, %f7, %f6;
	selp.f32 	%f8, %f7, %f6, %p8;
	selp.f32 	%f9, %f6, %f7, %p8;
	div.rn.f32 	%f10, %f9, %f8;
	mul.f32 	%f11, %f10, %f10;
	fma.rn.f32 	%f12, %f11, 0f3B33710B, 0fBC807748;
	fma.rn.f32 	%f13, %f12, %f11, 0f3D2CDAB2;
	fma.rn.f32 	%f14, %f13, %f11, 0fBD992D10;
	fma.rn.f32 	%f15, %f14, %f11, 0f3DD9EA6C;
	fma.rn.f32 	%f16, %f15, %f11, 0fBE117CB1;
	fma.rn.f32 	%f17, %f16, %f11, 0f3E4CBCE0;
	fma.rn.f32 	%f18, %f17, %f11, 0fBEAAAA7D;
	mul.f32 	%f19, %f11, %f18;
	fma.rn.f32 	%f20, %f19, %f10, %f10;
	neg.f32 	%f21, %f20;
	fma.rn.f32 	%f22, 0f3F6EE581, 0f3FD774EB, %f21;
	selp.f32 	%f23, %f22, %f20, %p8;
	selp.f32 	%f24, 0f3F6EE581, 0f3FEEE581, %p8;
	selp.f32 	%f25, %f20, %f21, %p8;
	fma.rn.f32 	%f26, %f24, 0f3FD774EB, %f25;
	setp.lt.s32 	%p9, %r30, 0;
	selp.f32 	%f27, %f26, %f23, %p9;
	add.f32 	%f28, %f6, %f7;
	setp.eq.f32 	%p10, %f8, 0f00000000;
	selp.f32 	%f29, 0f40490FDB, 0f00000000, %p9;
	setp.eq.f32 	%p11, %f6, %f7;
	selp.f32 	%f30, 0f4016CBE4, 0f3F490FDB, %p9;
	selp.f32 	%f31, %f30, %f27, %p11;
	selp.f32 	%f32, %f29, %f31, %p10;
	abs.f32 	%f33, %f28;
	setp.nan.f32 	%p12, %f33, %f33;
	copysign.f32 	%f34, %f2, %f32;
	selp.f32 	%f35, %f28, %f34, %p12;
	setp.lt.f32 	%p13, %f35, 0f00000000;
	add.f32 	%f36, %f35, 0f40490FDB;
	selp.f32 	%f37, %f36, %f35, %p13;
	mul.wide.s32 	%rd12, %r20, 4;
	add.s64 	%rd13, %rd5, %rd12;
	st.global.f32 	[%rd13], %f5;
	add.s64 	%rd14, %rd6, %rd12;
	st.global.f32 	[%rd14], %f37;
$L__BB2_2:
	ret;

}
	// .globl	_Z10extremaKerPKfS0_S0_P2KPPiiif
.visible .entry _Z10extremaKerPKfS0_S0_P2KPPiiif(
	.param .u64 .ptr .align 1 _Z10extremaKerPKfS0_S0_P2KPPiiif_param_0,
	.param .u64 .ptr .align 1 _Z10extremaKerPKfS0_S0_P2KPPiiif_param_1,
	.param .u64 .ptr .align 1 _Z10extremaKerPKfS0_S0_P2KPPiiif_param_2,
	.param .u64 .ptr .align 1 _Z10extremaKerPKfS0_S0_P2KPPiiif_param_3,
	.param .u64 .ptr .align 1 _Z10extremaKerPKfS0_S0_P2KPPiiif_param_4,
	.param .u32 _Z10extremaKerPKfS0_S0_P2KPPiiif_param_5,
	.param .u32 _Z10extremaKerPKfS0_S0_P2KPPiiif_param_6,
	.param .f32 _Z10extremaKerPKfS0_S0_P2KPPiiif_param_7
)
{
	.reg .pred 	%p<62>;
	.reg .b16 	%rs<3>;
	.reg .b32 	%r<20>;
	.reg .b32 	%f<84>;
	.reg .b64 	%rd<27>;

	ld.param.u64 	%rd12, [_Z10extremaKerPKfS0_S0_P2KPPiiif_param_0];
	ld.param.u64 	%rd16, [_Z10extremaKerPKfS0_S0_P2KPPiiif_param_1];
	ld.param.u64 	%rd13, [_Z10extremaKerPKfS0_S0_P2KPPiiif_param_2];
	ld.param.u64 	%rd14, [_Z10extremaKerPKfS0_S0_P2KPPiiif_param_3];
	ld.param.u64 	%rd15, [_Z10extremaKerPKfS0_S0_P2KPPiiif_param_4];
	ld.param.u32 	%r7, [_Z10extremaKerPKfS0_S0_P2KPPiiif_param_5];
	ld.param.u32 	%r8, [_Z10extremaKerPKfS0_S0_P2KPPiiif_param_6];
	ld.param.f32 	%f3, [_Z10extremaKerPKfS0_S0_P2KPPiiif_param_7];
	cvta.to.global.u64 	%rd1, %rd16;
	mov.u32 	%r10, %ctaid.x;
	mov.u32 	%r11, %ntid.x;
	mov.u32 	%r12, %tid.x;
	mad.lo.s32 	%r13, %r10, %r11, %r12;
	mov.u32 	%r14, %ctaid.y;
	mov.u32 	%r15, %ntid.y;
	mov.u32 	%r16, %tid.y;
	mad.lo.s32 	%r17, %r14, %r15, %r16;
	setp.lt.s32 	%p1, %r13, 1;
	add.s32 	%r18, %r7, -1;
	setp.ge.s32 	%p2, %r13, %r18;
	or.pred  	%p3, %p1, %p2;
	setp.eq.s32 	%p4, %r17, 0;
	or.pred  	%p5, %p4, %p3;
	add.s32 	%r19, %r8, -1;
	setp.ge.s32 	%p6, %r17, %r19;
	or.pred  	%p7, %p5, %p6;
	@%p7 bra 	$L__BB3_30;
	mad.lo.s32 	%r3, %r7, %r17, %r13;
	mul.wide.s32 	%rd17, %r3, 4;
	add.s64 	%rd2, %rd1, %rd17;
	ld.global.f32 	%f1, [%rd2];
	abs.f32 	%f4, %f1;
	setp.lt.f32 	%p8, %f4, %f3;
	@%p8 bra 	$L__BB3_30;
	setp.gt.f32 	%p9, %f1, 0f00000000;
	neg.f32 	%f5, %f1;
	selp.f32 	%f2, %f1, %f5, %p9;
	sub.s32 	%r4, %r3, %r7;
	mul.wide.s32 	%rd18, %r4, 4;
	add.s64 	%rd3, %rd1, %rd18;
	ld.global.f32 	%f6, [%rd3+-4];
	neg.f32 	%f7, %f6;
	selp.f32 	%f8, %f6, %f7, %p9;
	setp.gt.f32 	%p10, %f8, %f2;
	@%p10 bra 	$L__BB3_30;
	setp.gt.f32 	%p11, %f1, 0f00000000;
	cvta.to.global.u64 	%rd19, %rd12;
	add.s64 	%rd10, %rd19, %rd18;
	ld.global.f32 	%f9, [%rd10+-4];
	neg.f32 	%f10, %f9;
	selp.f32 	%f11, %f9, %f10, %p11;
	setp.gt.f32 	%p12, %f11, %f2;
	@%p12 bra 	$L__BB3_30;
	bra.uni 	$L__BB3_29;
$L__BB3_4:
	setp.gt.f32 	%p15, %f1, 0f00000000;
	ld.global.f32 	%f15, [%rd3];
	neg.f32 	%f16, %f15;
	selp.f32 	%f17, %f15, %f16, %p15;
	setp.gt.f32 	%p16, %f17, %f2;
	@%p16 bra 	$L__BB3_30;
	setp.gt.f32 	%p17, %f1, 0f00000000;
	ld.global.f32 	%f18, [%rd10];
	neg.f32 	%f19, %f18;
	selp.f32 	%f20, %f18, %f19, %p17;
	setp.gt.f32 	%p18, %f20, %f2;
	@%p18 bra 	$L__BB3_30;
	setp.gt.f32 	%p19, %f1, 0f00000000;
	ld.global.f32 	%f21, [%rd11];
	neg.f32 	%f22, %f21;
	selp.f32 	%f23, %f21, %f22, %p19;
	setp.gt.f32 	%p20, %f23, %f2;
	@%p20 bra 	$L__BB3_30;
	setp.gt.f32 	%p21, %f1, 0f00000000;
	ld.global.f32 	%f24, [%rd3+4];
	neg.f32 	%f25, %f24;
	selp.f32 	%f26, %f24, %f25, %p21;
	setp.gt.f32 	%p22, %f26, %f2;
	@%p22 bra 	$L__BB3_30;
	setp.gt.f32 	%p23, %f1, 0f00000000;
	ld.global.f32 	%f27, [%rd10+4];
	neg.f32 	%f28, %f27;
	selp.f32 	%f29, %f27, %f28, %p23;
	setp.gt.f32 	%p24, %f29, %f2;
	@%p24 bra 	$L__BB3_30;
	setp.gt.f32 	%p25, %f1, 0f00000000;
	ld.global.f32 	%f30, [%rd11+4];
	neg.f32 	%f31, %f30;
	selp.f32 	%f32, %f30, %f31, %p25;
	setp.gt.f32 	%p26, %f32, %f2;
	@%p26 bra 	$L__BB3_30;
	setp.gt.f32 	%p27, %f1, 0f00000000;
	ld.global.f32 	%f33, [%rd2+-4];
	neg.f32 	%f34, %f33;
	selp.f32 	%f35, %f33, %f34, %p27;
	setp.gt.f32 	%p28, %f35, %f2;
	@%p28 bra 	$L__BB3_30;
	setp.gt.f32 	%p29, %f1, 0f00000000;
	mul.wide.s32 	%rd4, %r7, 4;
	add.s64 	%rd5, %rd10, %rd4;
	ld.global.f32 	%f36, [%rd5+-4];
	neg.f32 	%f37, %f36;
	selp.f32 	%f38, %f36, %f37, %p29;
	setp.gt.f32 	%p30, %f38, %f2;
	@%p30 bra 	$L__BB3_30;
	setp.gt.f32 	%p31, %f1, 0f00000000;
	add.s64 	%rd6, %rd11, %rd4;
	ld.global.f32 	%f39, [%rd6+-4];
	neg.f32 	%f40, %f39;
	selp.f32 	%f41, %f39, %f40, %p31;
	setp.gt.f32 	%p32, %f41, %f2;
	@%p32 bra 	$L__BB3_30;
	setp.gt.f32 	%p33, %f1, 0f00000000;
	ld.global.f32 	%f42, [%rd5];
	neg.f32 	%f43, %f42;
	selp.f32 	%f44, %f42, %f43, %p33;
	setp.gt.f32 	%p34, %f44, %f2;
	@%p34 bra 	$L__BB3_30;
	setp.gt.f32 	%p35, %f1, 0f00000000;
	ld.global.f32 	%f45, [%rd6];
	neg.f32 	%f46, %f45;
	selp.f32 	%f47, %f45, %f46, %p35;
	setp.gt.f32 	%p36, %f47, %f2;
	@%p36 bra 	$L__BB3_30;
	setp.gt.f32 	%p37, %f1, 0f00000000;
	ld.global.f32 	%f48, [%rd2+4];
	neg.f32 	%f49, %f48;
	selp.f32 	%f50, %f48, %f49, %p37;
	setp.gt.f32 	%p38, %f50, %f2;
	@%p38 bra 	$L__BB3_30;
	setp.gt.f32 	%p39, %f1, 0f00000000;
	ld.global.f32 	%f51, [%rd5+4];
	neg.f32 	%f52, %f51;
	selp.f32 	%f53, %f51, %f52, %p39;
	setp.gt.f32 	%p40, %f53, %f2;
	@%p40 bra 	$L__BB3_30;
	setp.gt.f32 	%p41, %f1, 0f00000000;
	ld.global.f32 	%f54, [%rd6+4];
	neg.f32 	%f55, %f54;
	selp.f32 	%f56, %f54, %f55, %p41;
	setp.gt.f32 	%p42, %f56, %f2;
	@%p42 bra 	$L__BB3_30;
	setp.gt.f32 	%p43, %f1, 0f00000000;
	add.s64 	%rd7, %rd2, %rd4;
	ld.global.f32 	%f57, [%rd7+-4];
	neg.f32 	%f58, %f57;
	selp.f32 	%f59, %f57, %f58, %p43;
	setp.gt.f32 	%p44, %f59, %f2;
	@%p44 bra 	$L__BB3_30;
	setp.gt.f32 	%p45, %f1, 0f00000000;
	add.s64 	%rd8, %rd5, %rd4;
	ld.global.f32 	%f60, [%rd8+-4];
	neg.f32 	%f61, %f60;
	selp.f32 	%f62, %f60, %f61, %p45;
	setp.gt.f32 	%p46, %f62, %f2;
	@%p46 bra 	$L__BB3_30;
	setp.gt.f32 	%p47, %f1, 0f00000000;
	add.s64 	%rd9, %rd6, %rd4;
	ld.global.f32 	%f63, [%rd9+-4];
	neg.f32 	%f64, %f63;
	selp.f32 	%f65, %f63, %f64, %p47;
	setp.gt.f32 	%p48, %f65, %f2;
	@%p48 bra 	$L__BB3_30;
	setp.gt.f32 	%p49, %f1, 0f00000000;
	ld.global.f32 	%f66, [%rd7];
	neg.f32 	%f67, %f66;
	selp.f32 	%f68, %f66, %f67, %p49;
	setp.gt.f32 	%p50, %f68, %f2;
	@%p50 bra 	$L__BB3_30;
	setp.gt.f32 	%p51, %f1, 0f00000000;
	ld.global.f32 	%f69, [%rd8];
	neg.f32 	%f70, %f69;
	selp.f32 	%f71, %f69, %f70, %p51;
	setp.gt.f32 	%p52, %f71, %f2;
	@%p52 bra 	$L__BB3_30;
	setp.gt.f32 	%p53, %f1, 0f00000000;
	ld.global.f32 	%f72, [%rd9];
	neg.f32 	%f73, %f72;
	selp.f32 	%f74, %f72, %f73, %p53;
	setp.gt.f32 	%p54, %f74, %f2;
	@%p54 bra 	$L__BB3_30;
	setp.gt.f32 	%p55, %f1, 0f00000000;
	ld.global.f32 	%f75, [%rd7+4];
	neg.f32 	%f76, %f75;
	selp.f32 	%f77, %f75, %f76, %p55;
	setp.gt.f32 	%p56, %f77, %f2;
	@%p56 bra 	$L__BB3_30;
	setp.gt.f32 	%p57, %f1, 0f00000000;
	ld.global.f32 	%f78, [%rd8+4];
	neg.f32 	%f79, %f78;
	selp.f32 	%f80, %f78, %f79, %p57;
	setp.gt.f32 	%p58, %f80, %f2;
	@%p58 bra 	$L__BB3_30;
	setp.gt.f32 	%p59, %f1, 0f00000000;
	ld.global.f32 	%f81, [%rd9+4];
	neg.f32 	%f82, %f81;
	selp.f32 	%f83, %f81, %f82, %p59;
	setp.gt.f32 	%p60, %f83, %f2;
	@%p60 bra 	$L__BB3_30;
	cvta.to.global.u64 	%rd23, %rd15;
	atom.global.add.u32 	%r5, [%rd23], 1;
	setp.lt.s32 	%p61, %r5, 50000;
	@%p61 bra 	$L__BB3_28;
	bra.uni 	$L__BB3_30;
$L__BB3_28:
	cvta.to.global.u64 	%rd24, %rd14;
	mul.wide.s32 	%rd25, %r5, 10;
	add.s64 	%rd26, %rd24, %rd25;
	st.global.u16 	[%rd26], %r13;
	st.global.u16 	[%rd26+2], %r17;
	mov.b16 	%rs1, 0;
	st.global.u16 	[%rd26+4], %rs1;
	mov.b16 	%rs2, 1;
	st.global.u16 	[%rd26+6], %rs2;
	st.global.v2.u8 	[%rd26+8], {%rs1, %rs1};
	bra.uni 	$L__BB3_30;
$L__BB3_29:
	setp.gt.f32 	%p13, %f1, 0f00000000;
	cvta.to.global.u64 	%rd21, %rd13;
	add.s64 	%rd11, %rd21, %rd18;
	ld.global.f32 	%f12, [%rd11+-4];
	neg.f32 	%f13, %f12;
	selp.f32 	%f14, %f12, %f13, %p13;
	setp.gt.f32 	%p14, %f14, %f2;
	@%p14 bra 	$L__BB3_30;
	bra.uni 	$L__BB3_4;
$L__BB3_30:
	ret;

}
	// .globl	_Z6oriKerP2KPiPKfS2_ii
.visible .entry _Z6oriKerP2KPiPKfS2_ii(
	.param .u64 .ptr .align 1 _Z6oriKerP2KPiPKfS2_ii_param_0,
	.param .u32 _Z6oriKerP2KPiPKfS2_ii_param_1,
	.param .u64 .ptr .align 1 _Z6oriKerP2KPiPKfS2_ii_param_2,
	.param .u64 .ptr .align 1 _Z6oriKerP2KPiPKfS2_ii_param_3,
	.param .u32 _Z6oriKerP2KPiPKfS2_ii_param_4,
	.param .u32 _Z6oriKerP2KPiPKfS2_ii_param_5
)
{
	.local .align 16 .b8 	__local_depot4[144];
	.reg .b64 	%SP;
	.reg .b64 	%SPL;
	.reg .pred 	%p<55>;
	.reg .b16 	%rs<36>;
	.reg .b32 	%r<119>;
	.reg .b32 	%f<169>;
	.reg .b64 	%rd<94>;

	mov.u64 	%SPL, __local_depot4;
	ld.param.u32 	%r26, [_Z6oriKerP2KPiPKfS2_ii_param_1];
	ld.param.u32 	%r24, [_Z6oriKerP2KPiPKfS2_ii_param_4];
	add.u64 	%rd1, %SPL, 0;
	mov.u32 	%r27, %ctaid.x;
	mov.u32 	%r28, %ntid.x;
	mov.u32 	%r29, %tid.x;
	mad.lo.s32 	%r1, %r27, %r28, %r29;
	setp.ge.s32 	%p1, %r1, %r26;
	@%p1 bra 	$L__BB4_4;
	ld.param.u32 	%r116, [_Z6oriKerP2KPiPKfS2_ii_param_5];
	ld.param.u64 	%rd93, [_Z6oriKerP2KPiPKfS2_ii_param_3];
	ld.param.u64 	%rd91, [_Z6oriKerP2KPiPKfS2_ii_param_0];
	cvta.to.global.u64 	%rd2, %rd93;
	cvta.to.global.u64 	%rd8, %rd91;
	mul.wide.s32 	%rd9, %r1, 10;
	add.s64 	%rd3, %rd8, %rd9;
	mov.f32 	%f1, 0f00000000;
	st.local.v4.f32 	[%rd1], {%f1, %f1, %f1, %f1};
	st.local.v4.f32 	[%rd1+16], {%f1, %f1, %f1, %f1};
	st.local.v4.f32 	[%rd1+32], {%f1, %f1, %f1, %f1};
	st.local.v4.f32 	[%rd1+48], {%f1, %f1, %f1, %f1};
	st.local.v4.f32 	[%rd1+64], {%f1, %f1, %f1, %f1};
	st.local.v4.f32 	[%rd1+80], {%f1, %f1, %f1, %f1};
	st.local.v4.f32 	[%rd1+96], {%f1, %f1, %f1, %f1};
	st.local.v4.f32 	[%rd1+112], {%f1, %f1, %f1, %f1};
	st.local.v4.f32 	[%rd1+128], {%f1, %f1, %f1, %f1};
	ld.global.s16 	%r117, [%rd3+2];
	add.s32 	%r3, %r116, -1;
	ld.global.s16 	%r31, [%rd3];
	setp.lt.s32 	%p2, %r31, -7;
	setp.lt.s32 	%p3, %r31, -6;
	setp.lt.s32 	%p4, %r31, -5;
	setp.lt.s32 	%p5, %r31, -4;
	setp.lt.s32 	%p6, %r31, -3;
	setp.lt.s32 	%p7, %r31, -2;
	setp.lt.s32 	%p8, %r31, -1;
	setp.lt.s32 	%p9, %r31, 0;
	setp.lt.s32 	%p10, %r31, 1;
	setp.lt.s32 	%p11, %r31, 2;
	setp.lt.s32 	%p12, %r31, 3;
	setp.lt.s32 	%p13, %r31, 4;
	setp.lt.s32 	%p14, %r31, 5;
	setp.lt.s32 	%p15, %r31, 6;
	setp.lt.s32 	%p16, %r31, 7;
	setp.lt.s32 	%p17, %r31, 8;
	add.s32 	%r32, %r24, -1;
	add.s32 	%r33, %r31, -8;
	min.s32 	%r34, %r33, %r32;
	selp.b32 	%r4, 0, %r34, %p17;
	add.s32 	%r35, %r31, -7;
	min.s32 	%r36, %r35, %r32;
	selp.b32 	%r5, 0, %r36, %p16;
	add.s32 	%r37, %r31, -6;
	min.s32 	%r38, %r37, %r32;
	selp.b32 	%r6, 0, %r38, %p15;
	add.s32 	%r39, %r31, -5;
	min.s32 	%r40, %r39, %r32;
	selp.b32 	%r7, 0, %r40, %p14;
	add.s32 	%r41, %r31, -4;
	min.s32 	%r42, %r41, %r32;
	selp.b32 	%r8, 0, %r42, %p13;
	add.s32 	%r43, %r31, -3;
	min.s32 	%r44, %r43, %r32;
	selp.b32 	%r9, 0, %r44, %p12;
	add.s32 	%r45, %r31, -2;
	min.s32 	%r46, %r45, %r32;
	selp.b32 	%r10, 0, %r46, %p11;
	add.s32 	%r47, %r31, -1;
	min.s32 	%r48, %r47, %r32;
	selp.b32 	%r11, 0, %r48, %p10;
	min.s32 	%r49, %r31, %r32;
	selp.b32 	%r12, 0, %r49, %p9;
	add.s32 	%r50, %r31, 1;
	min.s32 	%r51, %r50, %r32;
	selp.b32 	%r13, 0, %r51, %p8;
	add.s32 	%r52, %r31, 2;
	min.s32 	%r53, %r52, %r32;
	selp.b32 	%r14, 0, %r53, %p7;
	add.s32 	%r54, %r31, 3;
	min.s32 	%r55, %r54, %r32;
	selp.b32 	%r15, 0, %r55, %p6;
	add.s32 	%r56, %r31, 4;
	min.s32 	%r57, %r56, %r32;
	selp.b32 	%r16, 0, %r57, %p5;
	add.s32 	%r58, %r31, 5;
	min.s32 	%r59, %r58, %r32;
	selp.b32 	%r17, 0, %r59, %p4;
	add.s32 	%r60, %r31, 6;
	min.s32 	%r61, %r60, %r32;
	selp.b32 	%r18, 0, %r61, %p3;
	add.s32 	%r62, %r31, 7;
	min.s32 	%r63, %r62, %r32;
	selp.b32 	%r19, 0, %r63, %p2;
	mov.b32 	%r118, -8;
$L__BB4_2:
	ld.param.u64 	%rd92, [_Z6oriKerP2KPiPKfS2_ii_param_2];
	add.s32 	%r64, %r117, -8;
	setp.lt.s32 	%p18, %r64, 0;
	min.s32 	%r65, %r64, %r3;
	selp.b32 	%r66, 0, %r65, %p18;
	mul.lo.s32 	%r67, %r66, %r24;
	add.s32 	%r68, %r4, %r67;
	cvta.to.global.u64 	%rd10, %rd92;
	mul.wide.s32 	%rd11, %r68, 4;
	add.s64 	%rd12, %rd10, %rd11;
	ld.global.f32 	%f2, [%rd12];
	add.s64 	%rd13, %rd2, %rd11;
	ld.global.f32 	%f3, [%rd13];
	mul.f32 	%f4, %f3, 0f42652EE1;
	div.rn.f32 	%f5, %f4, 0f41200000;
	cvt.rzi.s32.f32 	%r69, %f5;
	min.s32 	%r70, %r69, 35;
	mul.wide.s32 	%rd14, %r70, 4;
	add.s64 	%rd15, %rd1, %rd14;
	ld.local.f32 	%f6, [%rd15];
	add.f32 	%f7, %f2, %f6;
	st.local.f32 	[%rd15], %f7;
	add.s32 	%r71, %r5, %r67;
	mul.wide.s32 	%rd16, %r71, 4;
	add.s64 	%rd17, %rd10, %rd16;
	ld.global.f32 	%f8, [%rd17];
	add.s64 	%rd18, %rd2, %rd16;
	ld.global.f32 	%f9, [%rd18];
	mul.f32 	%f10, %f9, 0f42652EE1;
	div.rn.f32 	%f11, %f10, 0f41200000;
	cvt.rzi.s32.f32 	%r72, %f11;
	min.s32 	%r73, %r72, 35;
	mul.wide.s32 	%rd19, %r73, 4;
	add.s64 	%rd20, %rd1, %rd19;
	ld.local.f32 	%f12, [%rd20];
	add.f32 	%f13, %f8, %f12;
	st.local.f32 	[%rd20], %f13;
	add.s32 	%r74, %r6, %r67;
	mul.wide.s32 	%rd21, %r74, 4;
	add.s64 	%rd22, %rd10, %rd21;
	ld.global.f32 	%f14, [%rd22];
	add.s64 	%rd23, %rd2, %rd21;
	ld.global.f32 	%f15, [%rd23];
	mul.f32 	%f16, %f15, 0f42652EE1;
	div.rn.f32 	%f17, %f16, 0f41200000;
	cvt.rzi.s32.f32 	%r75, %f17;
	min.s32 	%r76, %r75, 35;
	mul.wide.s32 	%rd24, %r76, 4;
	add.s64 	%rd25, %rd1, %rd24;
	ld.local.f32 	%f18, [%rd25];
	add.f32 	%f19, %f14, %f18;
	st.local.f32 	[%rd25], %f19;
	add.s32 	%r77, %r7, %r67;
	mul.wide.s32 	%rd26, %r77, 4;
	add.s64 	%rd27, %rd10, %rd26;
	ld.global.f32 	%f20, [%rd27];
	add.s64 	%rd28, %rd2, %rd26;
	ld.global.f32 	%f21, [%rd28];
	mul.f32 	%f22, %f21, 0f42652EE1;
	div.rn.f32 	%f23, %f22, 0f41200000;
	cvt.rzi.s32.f32 	%r78, %f23;
	min.s32 	%r79, %r78, 35;
	mul.wide.s32 	%rd29, %r79, 4;
	add.s64 	%rd30, %rd1, %rd29;
	ld.local.f32 	%f24, [%rd30];
	add.f32 	%f25, %f20, %f24;
	st.local.f32 	[%rd30], %f25;
	add.s32 	%r80, %r8, %r67;
	mul.wide.s32 	%rd31, %r80, 4;
	add.s64 	%rd32, %rd10, %rd31;
	ld.global.f32 	%f26, [%rd32];
	add.s64 	%rd33, %rd2, %rd31;
	ld.global.f32 	%f27, [%rd33];
	mul.f32 	%f28, %f27, 0f42652EE1;
	div.rn.f32 	%f29, %f28, 0f41200000;
	cvt.rzi.s32.f32 	%r81, %f29;
	min.s32 	%r82, %r81, 35;
	mul.wide.s32 	%rd34, %r82, 4;
	add.s64 	%rd35, %rd1, %rd34;
	ld.local.f32 	%f30, [%rd35];
	add.f32 	%f31, %f26, %f30;
	st.local.f32 	[%rd35], %f31;
	add.s32 	%r83, %r9, %r67;
	mul.wide.s32 	%rd36, %r83, 4;
	add.s64 	%rd37, %rd10, %rd36;
	ld.global.f32 	%f32, [%rd37];
	add.s64 	%rd38, %rd2, %rd36;
	ld.global.f32 	%f33, [%rd38];
	mul.f32 	%f34, %f33, 0f42652EE1;
	div.rn.f32 	%f35, %f34, 0f41200000;
	cvt.rzi.s32.f32 	%r84, %f35;
	min.s32 	%r85, %r84, 35;
	mul.wide.s32 	%rd39, %r85, 4;
	add.s64 	%rd40, %rd1, %rd39;
	ld.local.f32 	%f36, [%rd40];
	add.f32 	%f37, %f32, %f36;
	st.local.f32 	[%rd40], %f37;
	add.s32 	%r86, %r10, %r67;
	mul.wide.s32 	%rd41, %r86, 4;
	add.s64 	%rd42, %rd10, %rd41;
	ld.global.f32 	%f38, [%rd42];
	add.s64 	%rd43, %rd2, %rd41;
	ld.global.f32 	%f39, [%rd43];
	mul.f32 	%f40, %f39, 0f42652EE1;
	div.rn.f32 	%f41, %f40, 0f41200000;
	cvt.rzi.s32.f32 	%r87, %f41;
	min.s32 	%r88, %r87, 35;
	mul.wide.s32 	%rd44, %r88, 4;
	add.s64 	%rd45, %rd1, %rd44;
	ld.local.f32 	%f42, [%rd45];
	add.f32 	%f43, %f38, %f42;
	st.local.f32 	[%rd45], %f43;
	add.s32 	%r89, %r11, %r67;
	mul.wide.s32 	%rd46, %r89, 4;
	add.s64 	%rd47, %rd10, %rd46;
	ld.global.f32 	%f44, [%rd47];
	add.s64 	%rd48, %rd2, %rd46;
	ld.global.f32 	%f45, [%rd48];
	mul.f32 	%f46, %f45, 0f42652EE1;
	div.rn.f32 	%f47, %f46, 0f41200000;
	cvt.rzi.s32.f32 	%r90, %f47;
	min.s32 	%r91, %r90, 35;
	mul.wide.s32 	%rd49, %r91, 4;
	add.s64 	%rd50, %rd1, %rd49;
	ld.local.f32 	%f48, [%rd50];
	add.f32 	%f49, %f44, %f48;
	st.local.f32 	[%rd50], %f49;
	add.s32 	%r92, %r12, %r67;
	mul.wide.s32 	%rd51, %r92, 4;
	add.s64 	%rd52, %rd10, %rd51;
	ld.global.f32 	%f50, [%rd52];
	add.s64 	%rd53, %rd2, %rd51;
	ld.global.f32 	%f51, [%rd53];
	mul.f32 	%f52, %f51, 0f42652EE1;
	div.rn.f32 	%f53, %f52, 0f41200000;
	cvt.rzi.s32.f32 	%r93, %f53;
	min.s32 	%r94, %r93, 35;
	mul.wide.s32 	%rd54, %r94, 4;
	add.s64 	%rd55, %rd1, %rd54;
	ld.local.f32 	%f54, [%rd55];
	add.f32 	%f55, %f50, %f54;
	st.local.f32 	[%rd55], %f55;
	add.s32 	%r95, %r13, %r67;
	mul.wide.s32 	%rd56, %r95, 4;
	add.s64 	%rd57, %rd10, %rd56;
	ld.global.f32 	%f56, [%rd57];
	add.s64 	%rd58, %rd2, %rd56;
	ld.global.f32 	%f57, [%rd58];
	mul.f32 	%f58, %f57, 0f42652EE1;
	div.rn.f32 	%f59, %f58, 0f41200000;
	cvt.rzi.s32.f32 	%r96, %f59;
	min.s32 	%r97, %r96, 35;
	mul.wide.s32 	%rd59, %r97, 4;
	add.s64 	%rd60, %rd1, %rd59;
	ld.local.f32 	%f60, [%rd60];
	add.f32 	%f61, %f56, %f60;
	st.local.f32 	[%rd60], %f61;
	add.s32 	%r98, %r14, %r67;
	mul.wide.s32 	%rd61, %r98, 4;
	add.s64 	%rd62, %rd10, %rd61;
	ld.global.f32 	%f62, [%rd62];
	add.s64 	%rd63, %rd2, %rd61;
	ld.global.f32 	%f63, [%rd63];
	mul.f32 	%f64, %f63, 0f42652EE1;
	div.rn.f32 	%f65, %f64, 0f41200000;
	cvt.rzi.s32.f32 	%r99, %f65;
	min.s32 	%r100, %r99, 35;
	mul.wide.s32 	%rd64, %r100, 4;
	add.s64 	%rd65, %rd1, %rd64;
	ld.local.f32 	%f66, [%rd65];
	add.f32 	%f67, %f62, %f66;
	st.local.f32 	[%rd65], %f67;
	add.s32 	%r101, %r15, %r67;
	mul.wide.s32 	%rd66, %r101, 4;
	add.s64 	%rd67, %rd10, %rd66;
	ld.global.f32 	%f68, [%rd67];
	add.s64 	%rd68, %rd2, %rd66;
	ld.global.f32 	%f69, [%rd68];
	mul.f32 	%f70, %f69, 0f42652EE1;
	div.rn.f32 	%f71, %f70, 0f41200000;
	cvt.rzi.s32.f32 	%r102, %f71;
	min.s32 	%r103, %r102, 35;
	mul.wide.s32 	%rd69, %r103, 4;
	add.s64 	%rd70, %rd1, %rd69;
	ld.local.f32 	%f72, [%rd70];
	add.f32 	%f73, %f68, %f72;
	st.local.f32 	[%rd70], %f73;
	add.s32 	%r104, %r16, %r67;
	mul.wide.s32 	%rd71, %r104, 4;
	add.s64 	%rd72, %rd10, %rd71;
	ld.global.f32 	%f74, [%rd72];
	add.s64 	%rd73, %rd2, %rd71;
	ld.global.f32 	%f75, [%rd73];
	mul.f32 	%f76, %f75, 0f42652EE1;
	div.rn.f32 	%f77, %f76, 0f41200000;
	cvt.rzi.s32.f32 	%r105, %f77;
	min.s32 	%r106, %r105, 35;
	mul.wide.s32 	%rd74, %r106, 4;
	add.s64 	%rd75, %rd1, %rd74;
	ld.local.f32 	%f78, [%rd75];
	add.f32 	%f79, %f74, %f78;
	st.local.f32 	[%rd75], %f79;
	add.s32 	%r107, %r17, %r67;
	mul.wide.s32 	%rd76, %r107, 4;
	add.s64 	%rd77, %rd10, %rd76;
	ld.global.f32 	%f80, [%rd77];
	add.s64 	%rd78, %rd2, %rd76;
	ld.global.f32 	%f81, [%rd78];
	mul.f32 	%f82, %f81, 0f42652EE1;
	div.rn.f32 	%f83, %f82, 0f41200000;
	cvt.rzi.s32.f32 	%r108, %f83;
	min.s32 	%r109, %r108, 35;
	mul.wide.s32 	%rd79, %r109, 4;
	add.s64 	%rd80, %rd1, %rd79;
	ld.local.f32 	%f84, [%rd80];
	add.f32 	%f85, %f80, %f84;
	st.local.f32 	[%rd80], %f85;
	add.s32 	%r110, %r18, %r67;
	mul.wide.s32 	%rd81, %r110, 4;
	add.s64 	%rd82, %rd10, %rd81;
	ld.global.f32 	%f86, [%rd82];
	add.s64 	%rd83, %rd2, %rd81;
	ld.global.f32 	%f87, [%rd83];
	mul.f32 	%f88, %f87, 0f42652EE1;
	div.rn.f32 	%f89, %f88, 0f41200000;
	cvt.rzi.s32.f32 	%r111, %f89;
	min.s32 	%r112, %r111, 35;
	mul.wide.s32 	%rd84, %r112, 4;
	add.s64 	%rd85, %rd1, %rd84;
	ld.local.f32 	%f90, [%rd85];
	add.f32 	%f91, %f86, %f90;
	st.local.f32 	[%rd85], %f91;
	add.s32 	%r113, %r19, %r67;
	mul.wide.s32 	%rd86, %r113, 4;
	add.s64 	%rd87, %rd10, %rd86;
	ld.global.f32 	%f92, [%rd87];
	add.s64 	%rd88, %rd2, %rd86;
	ld.global.f32 	%f93, [%rd88];
	mul.f32 	%f94, %f93, 0f42652EE1;
	div.rn.f32 	%f95, %f94, 0f41200000;
	cvt.rzi.s32.f32 	%r114, %f95;
	min.s32 	%r115, %r114, 35;
	mul.wide.s32 	%rd89, %r115, 4;
	add.s64 	%rd90, %rd1, %rd89;
	ld.local.f32 	%f96, [%rd90];
	add.f32 	%f97, %f92, %f96;
	st.local.f32 	[%rd90], %f97;
	add.s32 	%r118, %r118, 1;
	add.s32 	%r117, %r117, 1;
	setp.ne.s32 	%p19, %r118, 8;
	@%p19 bra 	$L__BB4_2;
	ld.local.v4.f32 	{%f98, %f99, %f100, %f101}, [%rd1];
	max.f32 	%f102, %f98, 0f00000000;
	setp.gt.f32 	%p20, %f99, %f102;
	selp.f32 	%f103, %f99, %f102, %p20;
	selp.u16 	%rs1, 1, 0, %p20;
	setp.gt.f32 	%p21, %f100, %f103;
	selp.f32 	%f104, %f100, %f103, %p21;
	selp.b16 	%rs2, 2, %rs1, %p21;
	setp.gt.f32 	%p22, %f101, %f104;
	selp.f32 	%f105, %f101, %f104, %p22;
	selp.b16 	%rs3, 3, %rs2, %p22;
	ld.local.v4.f32 	{%f106, %f107, %f108, %f109}, [%rd1+16];
	setp.gt.f32 	%p23, %f106, %f105;
	selp.f32 	%f110, %f106, %f105, %p23;
	selp.b16 	%rs4, 4, %rs3, %p23;
	setp.gt.f32 	%p24, %f107, %f110;
	selp.f32 	%f111, %f107, %f110, %p24;
	selp.b16 	%rs5, 5, %rs4, %p24;
	setp.gt.f32 	%p25, %f108, %f111;
	selp.f32 	%f112, %f108, %f111, %p25;
	selp.b16 	%rs6, 6, %rs5, %p25;
	setp.gt.f32 	%p26, %f109, %f112;
	selp.f32 	%f113, %f109, %f112, %p26;
	selp.b16 	%rs7, 7, %rs6, %p26;
	ld.local.v4.f32 	{%f114, %f115, %f116, %f117}, [%rd1+32];
	setp.gt.f32 	%p27, %f114, %f113;
	selp.f32 	%f118, %f114, %f113, %p27;
	selp.b16 	%rs8, 8, %rs7, %p27;
	setp.gt.f32 	%p28, %f115, %f118;
	selp.f32 	%f119, %f115, %f118, %p28;
	selp.b16 	%rs9, 9, %rs8, %p28;
	setp.gt.f32 	%p29, %f116, %f119;
	selp.f32 	%f120, %f116, %f119, %p29;
	selp.b16 	%rs10, 10, %rs9, %p29;
	setp.gt.f32 	%p30, %f117, %f120;
	selp.f32 	%f121, %f117, %f120, %p30;
	selp.b16 	%rs11, 11, %rs10, %p30;
	ld.local.v4.f32 	{%f122, %f123, %f124, %f125}, [%rd1+48];
	setp.gt.f32 	%p31, %f122, %f121;
	selp.f32 	%f126, %f122, %f121, %p31;
	selp.b16 	%rs12, 12, %rs11, %p31;
	setp.gt.f32 	%p32, %f123, %f126;
	selp.f32 	%f127, %f123, %f126, %p32;
	selp.b16 	%rs13, 13, %rs12, %p32;
	setp.gt.f32 	%p33, %f124, %f127;
	selp.f32 	%f128, %f124, %f127, %p33;
	selp.b16 	%rs14, 14, %rs13, %p33;
	setp.gt.f32 	%p34, %f125, %f128;
	selp.f32 	%f129, %f125, %f128, %p34;
	selp.b16 	%rs15, 15, %rs14, %p34;
	ld.local.v4.f32 	{%f130, %f131, %f132, %f133}, [%rd1+64];
	setp.gt.f32 	%p35, %f130, %f129;
	selp.f32 	%f134, %f130, %f129, %p35;
	selp.b16 	%rs16, 16, %rs15, %p35;
	setp.gt.f32 	%p36, %f131, %f134;
	selp.f32 	%f135, %f131, %f134, %p36;
	selp.b16 	%rs17, 17, %rs16, %p36;
	setp.gt.f32 	%p37, %f132, %f135;
	selp.f32 	%f136, %f132, %f135, %p37;
	selp.b16 	%rs18, 18, %rs17, %p37;
	setp.gt.f32 	%p38, %f133, %f136;
	selp.f32 	%f137, %f133, %f136, %p38;
	selp.b16 	%rs19, 19, %rs18, %p38;
	ld.local.v4.f32 	{%f138, %f139, %f140, %f141}, [%rd1+80];
	setp.gt.f32 	%p39, %f138, %f137;
	selp.f32 	%f142, %f138, %f137, %p39;
	selp.b16 	%rs20, 20, %rs19, %p39;
	setp.gt.f32 	%p40, %f139, %f142;
	selp.f32 	%f143, %f139, %f142, %p40;
	selp.b16 	%rs21, 21, %rs20, %p40;
	setp.gt.f32 	%p41, %f140, %f143;
	selp.f32 	%f144, %f140, %f143, %p41;
	selp.b16 	%rs22, 22, %rs21, %p41;
	setp.gt.f32 	%p42, %f141, %f144;
	selp.f32 	%f145, %f141, %f144, %p42;
	selp.b16 	%rs23, 23, %rs22, %p42;
	ld.local.v4.f32 	{%f146, %f147, %f148, %f149}, [%rd1+96];
	setp.gt.f32 	%p43, %f146, %f145;
	selp.f32 	%f150, %f146, %f145, %p43;
	selp.b16 	%rs24, 24, %rs23, %p43;
	setp.gt.f32 	%p44, %f147, %f150;
	selp.f32 	%f151, %f147, %f150, %p44;
	selp.b16 	%rs25, 25, %rs24, %p44;
	setp.gt.f32 	%p45, %f148, %f151;
	selp.f32 	%f152, %f148, %f151, %p45;
	selp.b16 	%rs26, 26, %rs25, %p45;
	setp.gt.f32 	%p46, %f149, %f152;
	selp.f32 	%f153, %f149, %f152, %p46;
	selp.b16 	%rs27, 27, %rs26, %p46;
	ld.local.v4.f32 	{%f154, %f155, %f156, %f157}, [%rd1+112];
	setp.gt.f32 	%p47, %f154, %f153;
	selp.f32 	%f158, %f154, %f153, %p47;
	selp.b16 	%rs28, 28, %rs27, %p47;
	setp.gt.f32 	%p48, %f155, %f158;
	selp.f32 	%f159, %f155, %f158, %p48;
	selp.b16 	%rs29, 29, %rs28, %p48;
	setp.gt.f32 	%p49, %f156, %f159;
	selp.f32 	%f160, %f156, %f159, %p49;
	selp.b16 	%rs30, 30, %rs29, %p49;
	setp.gt.f32 	%p50, %f157, %f160;
	selp.f32 	%f161, %f157, %f160, %p50;
	selp.b16 	%rs31, 31, %rs30, %p50;
	ld.local.v4.f32 	{%f162, %f163, %f164, %f165}, [%rd1+128];
	setp.gt.f32 	%p51, %f162, %f161;
	selp.f32 	%f166, %f162, %f161, %p51;
	selp.b16 	%rs32, 32, %rs31, %p51;
	setp.gt.f32 	%p52, %f163, %f166;
	selp.f32 	%f167, %f163, %f166, %p52;
	selp.b16 	%rs33, 33, %rs32, %p52;
	setp.gt.f32 	%p53, %f164, %f167;
	selp.f32 	%f168, %f164, %f167, %p53;
	selp.b16 	%rs34, 34, %rs33, %p53;
	setp.gt.f32 	%p54, %f165, %f168;
	selp.b16 	%rs35, 35, %rs34, %p54;
	st.global.u8 	[%rd3+8], %rs35;
$L__BB4_4:
	ret;

}
	// .globl	_Z7descKerPK2KPiPKfS3_Pfii
.visible .entry _Z7descKerPK2KPiPKfS3_Pfii(
	.param .u64 .ptr .align 1 _Z7descKerPK2KPiPKfS3_Pfii_param_0,
	.param .u32 _Z7descKerPK2KPiPKfS3_Pfii_param_1,
	.param .u64 .ptr .align 1 _Z7descKerPK2KPiPKfS3_Pfii_param_2,
	.param .u64 .ptr .align 1 _Z7descKerPK2KPiPKfS3_Pfii_param_3,
	.param .u64 .ptr .align 1 _Z7descKerPK2KPiPKfS3_Pfii_param_4,
	.param .u32 _Z7descKerPK2KPiPKfS3_Pfii_param_5,
	.param .u32 _Z7descKerPK2KPiPKfS3_Pfii_param_6
)
{
	.local .align 16 .b8 	__local_depot5[512];
	.reg .b64 	%SP;
	.reg .b64 	%SPL;
	.reg .pred 	%p<36>;
	.reg .b16 	%rs<2>;
	.reg .b32 	%r<145>;
	.reg .b32 	%f<534>;
	.reg .b64 	%rd<96>;

	mov.u64 	%SPL, __local_depot5;
	ld.param.u64 	%rd4, [_Z7descKerPK2KPiPKfS3_Pfii_param_0];
	ld.param.u32 	%r26, [_Z7descKerPK2KPiPKfS3_Pfii_param_1];
	ld.param.u64 	%rd5, [_Z7descKerPK2KPiPKfS3_Pfii_param_2];
	ld.param.u64 	%rd6, [_Z7descKerPK2KPiPKfS3_Pfii_param_3];
	ld.param.u32 	%r24, [_Z7descKerPK2KPiPKfS3_Pfii_param_5];
	ld.param.u32 	%r25, [_Z7descKerPK2KPiPKfS3_Pfii_param_6];
	add.u64 	%rd1, %SPL, 0;
	mov.u32 	%r27, %ctaid.x;
	mov.u32 	%r28, %ntid.x;
	mov.u32 	%r29, %tid.x;
	mad.lo.s32 	%r1, %r27, %r28, %r29;
	setp.ge.s32 	%p1, %r1, %r26;
	@%p1 bra 	$L__BB5_4;
	cvta.to.global.u64 	%rd2, %rd6;
	cvta.to.global.u64 	%rd3, %rd5;
	cvta.to.global.u64 	%rd9, %rd4;
	mul.wide.s32 	%rd10, %r1, 10;
	add.s64 	%rd11, %rd9, %rd10;
	mov.f32 	%f2, 0f00000000;
	st.local.v4.f32 	[%rd1], {%f2, %f2, %f2, %f2};
	st.local.v4.f32 	[%rd1+16], {%f2, %f2, %f2, %f2};
	st.local.v4.f32 	[%rd1+32], {%f2, %f2, %f2, %f2};
	st.local.v4.f32 	[%rd1+48], {%f2, %f2, %f2, %f2};
	st.local.v4.f32 	[%rd1+64], {%f2, %f2, %f2, %f2};
	st.local.v4.f32 	[%rd1+80], {%f2, %f2, %f2, %f2};
	st.local.v4.f32 	[%rd1+96], {%f2, %f2, %f2, %f2};
	st.local.v4.f32 	[%rd1+112], {%f2, %f2, %f2, %f2};
	st.local.v4.f32 	[%rd1+128], {%f2, %f2, %f2, %f2};
	st.local.v4.f32 	[%rd1+144], {%f2, %f2, %f2, %f2};
	st.local.v4.f32 	[%rd1+160], {%f2, %f2, %f2, %f2};
	st.local.v4.f32 	[%rd1+176], {%f2, %f2, %f2, %f2};
	st.local.v4.f32 	[%rd1+192], {%f2, %f2, %f2, %f2};
	st.local.v4.f32 	[%rd1+208], {%f2, %f2, %f2, %f2};
	st.local.v4.f32 	[%rd1+224], {%f2, %f2, %f2, %f2};
	st.local.v4.f32 	[%rd1+240], {%f2, %f2, %f2, %f2};
	st.local.v4.f32 	[%rd1+256], {%f2, %f2, %f2, %f2};
	st.local.v4.f32 	[%rd1+272], {%f2, %f2, %f2, %f2};
	st.local.v4.f32 	[%rd1+288], {%f2, %f2, %f2, %f2};
	st.local.v4.f32 	[%rd1+304], {%f2, %f2, %f2, %f2};
	st.local.v4.f32 	[%rd1+320], {%f2, %f2, %f2, %f2};
	st.local.v4.f32 	[%rd1+336], {%f2, %f2, %f2, %f2};
	st.local.v4.f32 	[%rd1+352], {%f2, %f2, %f2, %f2};
	st.local.v4.f32 	[%rd1+368], {%f2, %f2, %f2, %f2};
	st.local.v4.f32 	[%rd1+384], {%f2, %f2, %f2, %f2};
	st.local.v4.f32 	[%rd1+400], {%f2, %f2, %f2, %f2};
	st.local.v4.f32 	[%rd1+416], {%f2, %f2, %f2, %f2};
	st.local.v4.f32 	[%rd1+432], {%f2, %f2, %f2, %f2};
	st.local.v4.f32 	[%rd1+448], {%f2, %f2, %f2, %f2};
	st.local.v4.f32 	[%rd1+464], {%f2, %f2, %f2, %f2};
	st.local.v4.f32 	[%rd1+480], {%f2, %f2, %f2, %f2};
	st.local.v4.f32 	[%rd1+496], {%f2, %f2, %f2, %f2};
	ld.global.s16 	%r143, [%rd11+2];
	add.s32 	%r3, %r25, -1;
	ld.global.s16 	%r31, [%rd11];
	setp.lt.s32 	%p2, %r31, -7;
	setp.lt.s32 	%p3, %r31, -6;
	setp.lt.s32 	%p4, %r31, -5;
	setp.lt.s32 	%p5, %r31, -4;
	setp.lt.s32 	%p6, %r31, -3;
	setp.lt.s32 	%p7, %r31, -2;
	setp.lt.s32 	%p8, %r31, -1;
	setp.lt.s32 	%p9, %r31, 0;
	setp.lt.s32 	%p10, %r31, 1;
	setp.lt.s32 	%p11, %r31, 2;
	setp.lt.s32 	%p12, %r31, 3;
	setp.lt.s32 	%p13, %r31, 4;
	setp.lt.s32 	%p14, %r31, 5;
	setp.lt.s32 	%p15, %r31, 6;
	setp.lt.s32 	%p16, %r31, 7;
	setp.lt.s32 	%p17, %r31, 8;
	add.s32 	%r32, %r24, -1;
	ld.global.u8 	%rs1, [%rd11+8];
	cvt.rn.f32.u16 	%f3, %rs1;
	mul.f32 	%f4, %f3, 0f41200000;
	mul.f32 	%f1, %f4, 0f3C8EFA35;
	add.s32 	%r33, %r31, -8;
	min.s32 	%r34, %r33, %r32;
	selp.b32 	%r4, 0, %r34, %p17;
	add.s32 	%r35, %r31, -7;
	min.s32 	%r36, %r35, %r32;
	selp.b32 	%r5, 0, %r36, %p16;
	add.s32 	%r37, %r31, -6;
	min.s32 	%r38, %r37, %r32;
	selp.b32 	%r6, 0, %r38, %p15;
	add.s32 	%r39, %r31, -5;
	min.s32 	%r40, %r39, %r32;
	selp.b32 	%r7, 0, %r40, %p14;
	add.s32 	%r41, %r31, -4;
	min.s32 	%r42, %r41, %r32;
	selp.b32 	%r8, 0, %r42, %p13;
	add.s32 	%r43, %r31, -3;
	min.s32 	%r44, %r43, %r32;
	selp.b32 	%r9, 0, %r44, %p12;
	add.s32 	%r45, %r31, -2;
	min.s32 	%r46, %r45, %r32;
	selp.b32 	%r10, 0, %r46, %p11;
	add.s32 	%r47, %r31, -1;
	min.s32 	%r48, %r47, %r32;
	selp.b32 	%r11, 0, %r48, %p10;
	min.s32 	%r49, %r31, %r32;
	selp.b32 	%r12, 0, %r49, %p9;
	add.s32 	%r50, %r31, 1;
	min.s32 	%r51, %r50, %r32;
	selp.b32 	%r13, 0, %r51, %p8;
	add.s32 	%r52, %r31, 2;
	min.s32 	%r53, %r52, %r32;
	selp.b32 	%r14, 0, %r53, %p7;
	add.s32 	%r54, %r31, 3;
	min.s32 	%r55, %r54, %r32;
	selp.b32 	%r15, 0, %r55, %p6;
	add.s32 	%r56, %r31, 4;
	min.s32 	%r57, %r56, %r32;
	selp.b32 	%r16, 0, %r57, %p5;
	add.s32 	%r58, %r31, 5;
	min.s32 	%r59, %r58, %r32;
	selp.b32 	%r17, 0, %r59, %p4;
	add.s32 	%r60, %r31, 6;
	min.s32 	%r61, %r60, %r32;
	selp.b32 	%r18, 0, %r61, %p3;
	add.s32 	%r62, %r31, 7;
	min.s32 	%r63, %r62, %r32;
	selp.b32 	%r19, 0, %r63, %p2;
	mov.b32 	%r144, -8;
$L__BB5_2:
	add.s32 	%r64, %r143, -8;
	setp.lt.s32 	%p18, %r64, 0;
	min.s32 	%r65, %r64, %r3;
	selp.b32 	%r66, 0, %r65, %p18;
	mul.lo.s32 	%r67, %r66, %r24;
	add.s32 	%r68, %r67, %r4;
	mul.wide.s32 	%rd12, %r68, 4;
	add.s64 	%rd13, %rd3, %rd12;
	ld.global.f32 	%f5, [%rd13];
	add.s64 	%rd14, %rd2, %rd12;
	ld.global.f32 	%f6, [%rd14];
	sub.f32 	%f7, %f6, %f1;
	setp.lt.f32 	%p19, %f7, 0f00000000;
	add.f32 	%f8, %f7, 0f40C90FDB;
	selp.f32 	%f9, %f8, %f7, %p19;
	mul.f32 	%f10, %f9, 0f42652EE1;
	div.rn.f32 	%f11, %f10, 0f42340000;
	cvt.rzi.s32.f32 	%r69, %f11;
	min.s32 	%r70, %r69, 7;
	shl.b32 	%r71, %r144, 3;
	and.b32  	%r72, %r71, -32;
	add.s32 	%r73, %r72, 64;
	add.s32 	%r74, %r73, %r70;
	mul.wide.s32 	%rd15, %r74, 4;
	add.s64 	%rd16, %rd1, %rd15;
	ld.local.f32 	%f12, [%rd16];
	add.f32 	%f13, %f5, %f12;
	st.local.f32 	[%rd16], %f13;
	add.s32 	%r75, %r67, %r5;
	mul.wide.s32 	%rd17, %r75, 4;
	add.s64 	%rd18, %rd3, %rd17;
	ld.global.f32 	%f14, [%rd18];
	add.s64 	%rd19, %rd2, %rd17;
	ld.global.f32 	%f15, [%rd19];
	sub.f32 	%f16, %f15, %f1;
	setp.lt.f32 	%p20, %f16, 0f00000000;
	add.f32 	%f17, %f16, 0f40C90FDB;
	selp.f32 	%f18, %f17, %f16, %p20;
	mul.f32 	%f19, %f18, 0f42652EE1;
	div.rn.f32 	%f20, %f19, 0f42340000;
	cvt.rzi.s32.f32 	%r76, %f20;
	min.s32 	%r77, %r76, 7;
	add.s32 	%r78, %r73, %r77;
	mul.wide.s32 	%rd20, %r78, 4;
	add.s64 	%rd21, %rd1, %rd20;
	ld.local.f32 	%f21, [%rd21];
	add.f32 	%f22, %f14, %f21;
	st.local.f32 	[%rd21], %f22;
	add.s32 	%r79, %r67, %r6;
	mul.wide.s32 	%rd22, %r79, 4;
	add.s64 	%rd23, %rd3, %rd22;
	ld.global.f32 	%f23, [%rd23];
	add.s64 	%rd24, %rd2, %rd22;
	ld.global.f32 	%f24, [%rd24];
	sub.f32 	%f25, %f24, %f1;
	setp.lt.f32 	%p21, %f25, 0f00000000;
	add.f32 	%f26, %f25, 0f40C90FDB;
	selp.f32 	%f27, %f26, %f25, %p21;
	mul.f32 	%f28, %f27, 0f42652EE1;
	div.rn.f32 	%f29, %f28, 0f42340000;
	cvt.rzi.s32.f32 	%r80, %f29;
	min.s32 	%r81, %r80, 7;
	add.s32 	%r82, %r73, %r81;
	mul.wide.s32 	%rd25, %r82, 4;
	add.s64 	%rd26, %rd1, %rd25;
	ld.local.f32 	%f30, [%rd26];
	add.f32 	%f31, %f23, %f30;
	st.local.f32 	[%rd26], %f31;
	add.s32 	%r83, %r67, %r7;
	mul.wide.s32 	%rd27, %r83, 4;
	add.s64 	%rd28, %rd3, %rd27;
	ld.global.f32 	%f32, [%rd28];
	add.s64 	%rd29, %rd2, %rd27;
	ld.global.f32 	%f33, [%rd29];
	sub.f32 	%f34, %f33, %f1;
	setp.lt.f32 	%p22, %f34, 0f00000000;
	add.f32 	%f35, %f34, 0f40C90FDB;
	selp.f32 	%f36, %f35, %f34, %p22;
	mul.f32 	%f37, %f36, 0f42652EE1;
	div.rn.f32 	%f38, %f37, 0f42340000;
	cvt.rzi.s32.f32 	%r84, %f38;
	min.s32 	%r85, %r84, 7;
	add.s32 	%r86, %r73, %r85;
	mul.wide.s32 	%rd30, %r86, 4;
	add.s64 	%rd31, %rd1, %rd30;
	ld.local.f32 	%f39, [%rd31];
	add.f32 	%f40, %f32, %f39;
	st.local.f32 	[%rd31], %f40;
	add.s32 	%r87, %r67, %r8;
	mul.wide.s32 	%rd32, %r87, 4;
	add.s64 	%rd33, %rd3, %rd32;
	ld.global.f32 	%f41, [%rd33];
	add.s64 	%rd34, %rd2, %rd32;
	ld.global.f32 	%f42, [%rd34];
	sub.f32 	%f43, %f42, %f1;
	setp.lt.f32 	%p23, %f43, 0f00000000;
	add.f32 	%f44, %f43, 0f40C90FDB;
	selp.f32 	%f45, %f44, %f43, %p23;
	mul.f32 	%f46, %f45, 0f42652EE1;
	div.rn.f32 	%f47, %f46, 0f42340000;
	cvt.rzi.s32.f32 	%r88, %f47;
	min.s32 	%r89, %r88, 7;
	add.s32 	%r90, %r72, 72;
	add.s32 	%r91, %r90, %r89;
	mul.wide.s32 	%rd35, %r91, 4;
	add.s64 	%rd36, %rd1, %rd35;
	ld.local.f32 	%f48, [%rd36];
	add.f32 	%f49, %f41, %f48;
	st.local.f32 	[%rd36], %f49;
	add.s32 	%r92, %r67, %r9;
	mul.wide.s32 	%rd37, %r92, 4;
	add.s64 	%rd38, %rd3, %rd37;
	ld.global.f32 	%f50, [%rd38];
	add.s64 	%rd39, %rd2, %rd37;
	ld.global.f32 	%f51, [%rd39];
	sub.f32 	%f52, %f51, %f1;
	setp.lt.f32 	%p24, %f52, 0f00000000;
	add.f32 	%f53, %f52, 0f40C90FDB;
	selp.f32 	%f54, %f53, %f52, %p24;
	mul.f32 	%f55, %f54, 0f42652EE1;
	div.rn.f32 	%f56, %f55, 0f42340000;
	cvt.rzi.s32.f32 	%r93, %f56;
	min.s32 	%r94, %r93, 7;
	add.s32 	%r95, %r90, %r94;
	mul.wide.s32 	%rd40, %r95, 4;
	add.s64 	%rd41, %rd1, %rd40;
	ld.local.f32 	%f57, [%rd41];
	add.f32 	%f58, %f50, %f57;
	st.local.f32 	[%rd41], %f58;
	add.s32 	%r96, %r67, %r10;
	mul.wide.s32 	%rd42, %r96, 4;
	add.s64 	%rd43, %rd3, %rd42;
	ld.global.f32 	%f59, [%rd43];
	add.s64 	%rd44, %rd2, %rd42;
	ld.global.f32 	%f60, [%rd44];
	sub.f32 	%f61, %f60, %f1;
	setp.lt.f32 	%p25, %f61, 0f00000000;
	add.f32 	%f62, %f61, 0f40C90FDB;
	selp.f32 	%f63, %f62, %f61, %p25;
	mul.f32 	%f64, %f63, 0f42652EE1;
	div.rn.f32 	%f65, %f64, 0f42340000;
	cvt.rzi.s32.f32 	%r97, %f65;
	min.s32 	%r98, %r97, 7;
	add.s32 	%r99, %r90, %r98;
	mul.wide.s32 	%rd45, %r99, 4;
	add.s64 	%rd46, %rd1, %rd45;
	ld.local.f32 	%f66, [%rd46];
	add.f32 	%f67, %f59, %f66;
	st.local.f32 	[%rd46], %f67;
	add.s32 	%r100, %r67, %r11;
	mul.wide.s32 	%rd47, %r100, 4;
	add.s64 	%rd48, %rd3, %rd47;
	ld.global.f32 	%f68, [%rd48];
	add.s64 	%rd49, %rd2, %rd47;
	ld.global.f32 	%f69, [%rd49];
	sub.f32 	%f70, %f69, %f1;
	setp.lt.f32 	%p26, %f70, 0f00000000;
	add.f32 	%f71, %f70, 0f40C90FDB;
	selp.f32 	%f72, %f71, %f70, %p26;
	mul.f32 	%f73, %f72, 0f42652EE1;
	div.rn.f32 	%f74, %f73, 0f42340000;
	cvt.rzi.s32.f32 	%r101, %f74;
	min.s32 	%r102, %r101, 7;
	add.s32 	%r103, %r90, %r102;
	mul.wide.s32 	%rd50, %r103, 4;
	add.s64 	%rd51, %rd1, %rd50;
	ld.local.f32 	%f75, [%rd51];
	add.f32 	%f76, %f68, %f75;
	st.local.f32 	[%rd51], %f76;
	add.s32 	%r104, %r67, %r12;
	mul.wide.s32 	%rd52, %r104, 4;
	add.s64 	%rd53, %rd3, %rd52;
	ld.global.f32 	%f77, [%rd53];
	add.s64 	%rd54, %rd2, %rd52;
	ld.global.f32 	%f78, [%rd54];
	sub.f32 	%f79, %f78, %f1;
	setp.lt.f32 	%p27, %f79, 0f00000000;
	add.f32 	%f80, %f79, 0f40C90FDB;
	selp.f32 	%f81, %f80, %f79, %p27;
	mul.f32 	%f82, %f81, 0f42652EE1;
	div.rn.f32 	%f83, %f82, 0f42340000;
	cvt.rzi.s32.f32 	%r105, %f83;
	min.s32 	%r106, %r105, 7;
	add.s32 	%r107, %r72, 80;
	add.s32 	%r108, %r107, %r106;
	mul.wide.s32 	%rd55, %r108, 4;
	add.s64 	%rd56, %rd1, %rd55;
	ld.local.f32 	%f84, [%rd56];
	add.f32 	%f85, %f77, %f84;
	st.local.f32 	[%rd56], %f85;
	add.s32 	%r109, %r67, %r13;
	mul.wide.s32 	%rd57, %r109, 4;
	add.s64 	%rd58, %rd3, %rd57;
	ld.global.f32 	%f86, [%rd58];
	add.s64 	%rd59, %rd2, %rd57;
	ld.global.f32 	%f87, [%rd59];
	sub.f32 	%f88, %f87, %f1;
	setp.lt.f32 	%p28, %f88, 0f00000000;
	add.f32 	%f89, %f88, 0f40C90FDB;
	selp.f32 	%f90, %f89, %f88, %p28;
	mul.f32 	%f91, %f90, 0f42652EE1;
	div.rn.f32 	%f92, %f91, 0f42340000;
	cvt.rzi.s32.f32 	%r110, %f92;
	min.s32 	%r111, %r110, 7;
	add.s32 	%r112, %r107, %r111;
	mul.wide.s32 	%rd60, %r112, 4;
	add.s64 	%rd61, %rd1, %rd60;
	ld.local.f32 	%f93, [%rd61];
	add.f32 	%f94, %f86, %f93;
	st.local.f32 	[%rd61], %f94;
	add.s32 	%r113, %r67, %r14;
	mul.wide.s32 	%rd62, %r113, 4;
	add.s64 	%rd63, %rd3, %rd62;
	ld.global.f32 	%f95, [%rd63];
	add.s64 	%rd64, %rd2, %rd62;
	ld.global.f32 	%f96, [%rd64];
	sub.f32 	%f97, %f96, %f1;
	setp.lt.f32 	%p29, %f97, 0f00000000;
	add.f32 	%f98, %f97, 0f40C90FDB;
	selp.f32 	%f99, %f98, %f97, %p29;
	mul.f32 	%f100, %f99, 0f42652EE1;
	div.rn.f32 	%f101, %f100, 0f42340000;
	cvt.rzi.s32.f32 	%r114, %f101;
	min.s32 	%r115, %r114, 7;
	add.s32 	%r116, %r107, %r115;
	mul.wide.s32 	%rd65, %r116, 4;
	add.s64 	%rd66, %rd1, %rd65;
	ld.local.f32 	%f102, [%rd66];
	add.f32 	%f103, %f95, %f102;
	st.local.f32 	[%rd66], %f103;
	add.s32 	%r117, %r67, %r15;
	mul.wide.s32 	%rd67, %r117, 4;
	add.s64 	%rd68, %rd3, %rd67;
	ld.global.f32 	%f104, [%rd68];
	add.s64 	%rd69, %rd2, %rd67;
	ld.global.f32 	%f105, [%rd69];
	sub.f32 	%f106, %f105, %f1;
	setp.lt.f32 	%p30, %f106, 0f00000000;
	add.f32 	%f107, %f106, 0f40C90FDB;
	selp.f32 	%f108, %f107, %f106, %p30;
	mul.f32 	%f109, %f108, 0f42652EE1;
	div.rn.f32 	%f110, %f109, 0f42340000;
	cvt.rzi.s32.f32 	%r118, %f110;
	min.s32 	%r119, %r118, 7;
	add.s32 	%r120, %r107, %r119;
	mul.wide.s32 	%rd70, %r120, 4;
	add.s64 	%rd71, %rd1, %rd70;
	ld.local.f32 	%f111, [%rd71];
	add.f32 	%f112, %f104, %f111;
	st.local.f32 	[%rd71], %f112;
	add.s32 	%r121, %r67, %r16;
	mul.wide.s32 	%rd72, %r121, 4;
	add.s64 	%rd73, %rd3, %rd72;
	ld.global.f32 	%f113, [%rd73];
	add.s64 	%rd74, %rd2, %rd72;
	ld.global.f32 	%f114, [%rd74];
	sub.f32 	%f115, %f114, %f1;
	setp.lt.f32 	%p31, %f115, 0f00000000;
	add.f32 	%f116, %f115, 0f40C90FDB;
	selp.f32 	%f117, %f116, %f115, %p31;
	mul.f32 	%f118, %f117, 0f42652EE1;
	div.rn.f32 	%f119, %f118, 0f42340000;
	cvt.rzi.s32.f32 	%r122, %f119;
	min.s32 	%r123, %r122, 7;
	add.s32 	%r124, %r72, 88;
	add.s32 	%r125, %r124, %r123;
	mul.wide.s32 	%rd75, %r125, 4;
	add.s64 	%rd76, %rd1, %rd75;
	ld.local.f32 	%f120, [%rd76];
	add.f32 	%f121, %f113, %f120;
	st.local.f32 	[%rd76], %f121;
	add.s32 	%r126, %r67, %r17;
	mul.wide.s32 	%rd77, %r126, 4;
	add.s64 	%rd78, %rd3, %rd77;
	ld.global.f32 	%f122, [%rd78];
	add.s64 	%rd79, %rd2, %rd77;
	ld.global.f32 	%f123, [%rd79];
	sub.f32 	%f124, %f123, %f1;
	setp.lt.f32 	%p32, %f124, 0f00000000;
	add.f32 	%f125, %f124, 0f40C90FDB;
	selp.f32 	%f126, %f125, %f124, %p32;
	mul.f32 	%f127, %f126, 0f42652EE1;
	div.rn.f32 	%f128, %f127, 0f42340000;
	cvt.rzi.s32.f32 	%r127, %f128;
	min.s32 	%r128, %r127, 7;
	add.s32 	%r129, %r124, %r128;
	mul.wide.s32 	%rd80, %r129, 4;
	add.s64 	%rd81, %rd1, %rd80;
	ld.local.f32 	%f129, [%rd81];
	add.f32 	%f130, %f122, %f129;
	st.local.f32 	[%rd81], %f130;
	add.s32 	%r130, %r67, %r18;
	mul.wide.s32 	%rd82, %r130, 4;
	add.s64 	%rd83, %rd3, %rd82;
	ld.global.f32 	%f131, [%rd83];
	add.s64 	%rd84, %rd2, %rd82;
	ld.global.f32 	%f132, [%rd84];
	sub.f32 	%f133, %f132, %f1;
	setp.lt.f32 	%p33, %f133, 0f00000000;
	add.f32 	%f134, %f133, 0f40C90FDB;
	selp.f32 	%f135, %f134, %f133, %p33;
	mul.f32 	%f136, %f135, 0f42652EE1;
	div.rn.f32 	%f137, %f136, 0f42340000;
	cvt.rzi.s32.f32 	%r131, %f137;
	min.s32 	%r132, %r131, 7;
	add.s32 	%r133, %r124, %r132;
	mul.wide.s32 	%rd85, %r133, 4;
	add.s64 	%rd86, %rd1, %rd85;
	ld.local.f32 	%f138, [%rd86];
	add.f32 	%f139, %f131, %f138;
	st.local.f32 	[%rd86], %f139;
	add.s32 	%r134, %r67, %r19;
	mul.wide.s32 	%rd87, %r134, 4;
	add.s64 	%rd88, %rd3, %rd87;
	ld.global.f32 	%f140, [%rd88];
	add.s64 	%rd89, %rd2, %rd87;
	ld.global.f32 	%f141, [%rd89];
	sub.f32 	%f142, %f141, %f1;
	setp.lt.f32 	%p34, %f142, 0f00000000;
	add.f32 	%f143, %f142, 0f40C90FDB;
	selp.f32 	%f144, %f143, %f142, %p34;
	mul.f32 	%f145, %f144, 0f42652EE1;
	div.rn.f32 	%f146, %f145, 0f42340000;
	cvt.rzi.s32.f32 	%r135, %f146;
	min.s32 	%r136, %r135, 7;
	add.s32 	%r137, %r124, %r136;
	mul.wide.s32 	%rd90, %r137, 4;
	add.s64 	%rd91, %rd1, %rd90;
	ld.local.f32 	%f147, [%rd91];
	add.f32 	%f148, %f140, %f147;
	st.local.f32 	[%rd91], %f148;
	add.s32 	%r144, %r144, 1;
	add.s32 	%r143, %r143, 1;
	setp.ne.s32 	%p35, %r144, 8;
	@%p35 bra 	$L__BB5_2;
	ld.param.u64 	%rd95, [_Z7descKerPK2KPiPKfS3_Pfii_param_4];
	ld.local.v4.f32 	{%f149, %f150, %f151, %f152}, [%rd1];
	fma.rn.f32 	%f153, %f149, %f149, 0f358637BD;
	fma.rn.f32 	%f154, %f150, %f150, %f153;
	fma.rn.f32 	%f155, %f151, %f151, %f154;
	fma.rn.f32 	%f156, %f152, %f152, %f155;
	ld.local.v4.f32 	{%f157, %f158, %f159, %f160}, [%rd1+16];
	fma.rn.f32 	%f161, %f157, %f157, %f156;
	fma.rn.f32 	%f162, %f158, %f158, %f161;
	fma.rn.f32 	%f163, %f159, %f159, %f162;
	fma.rn.f32 	%f164, %f160, %f160, %f163;
	ld.local.v4.f32 	{%f165, %f166, %f167, %f168}, [%rd1+32];
	fma.rn.f32 	%f169, %f165, %f165, %f164;
	fma.rn.f32 	%f170, %f166, %f166, %f169;
	fma.rn.f32 	%f171, %f167, %f167, %f170;
	fma.rn.f32 	%f172, %f168, %f168, %f171;
	ld.local.v4.f32 	{%f173, %f174, %f175, %f176}, [%rd1+48];
	fma.rn.f32 	%f177, %f173, %f173, %f172;
	fma.rn.f32 	%f178, %f174, %f174, %f177;
	fma.rn.f32 	%f179, %f175, %f175, %f178;
	fma.rn.f32 	%f180, %f176, %f176, %f179;
	ld.local.v4.f32 	{%f181, %f182, %f183, %f184}, [%rd1+64];
	fma.rn.f32 	%f185, %f181, %f181, %f180;
	fma.rn.f32 	%f186, %f182, %f182, %f185;
	fma.rn.f32 	%f187, %f183, %f183, %f186;
	fma.rn.f32 	%f188, %f184, %f184, %f187;
	ld.local.v4.f32 	{%f189, %f190, %f191, %f192}, [%rd1+80];
	fma.rn.f32 	%f193, %f189, %f189, %f188;
	fma.rn.f32 	%f194, %f190, %f190, %f193;
	fma.rn.f32 	%f195, %f191, %f191, %f194;
	fma.rn.f32 	%f196, %f192, %f192, %f195;
	ld.local.v4.f32 	{%f197, %f198, %f199, %f200}, [%rd1+96];
	fma.rn.f32 	%f201, %f197, %f197, %f196;
	fma.rn.f32 	%f202, %f198, %f198, %f201;
	fma.rn.f32 	%f203, %f199, %f199, %f202;
	fma.rn.f32 	%f204, %f200, %f200, %f203;
	ld.local.v4.f32 	{%f205, %f206, %f207, %f208}, [%rd1+112];
	fma.rn.f32 	%f209, %f205, %f205, %f204;
	fma.rn.f32 	%f210, %f206, %f206, %f209;
	fma.rn.f32 	%f211, %f207, %f207, %f210;
	fma.rn.f32 	%f212, %f208, %f208, %f211;
	ld.local.v4.f32 	{%f213, %f214, %f215, %f216}, [%rd1+128];
	fma.rn.f32 	%f217, %f213, %f213, %f212;
	fma.rn.f32 	%f218, %f214, %f214, %f217;
	fma.rn.f32 	%f219, %f215, %f215, %f218;
	fma.rn.f32 	%f220, %f216, %f216, %f219;
	ld.local.v4.f32 	{%f221, %f222, %f223, %f224}, [%rd1+144];
	fma.rn.f32 	%f225, %f221, %f221, %f220;
	fma.rn.f32 	%f226, %f222, %f222, %f225;
	fma.rn.f32 	%f227, %f223, %f223, %f226;
	fma.rn.f32 	%f228, %f224, %f224, %f227;
	ld.local.v4.f32 	{%f229, %f230, %f231, %f232}, [%rd1+160];
	fma.rn.f32 	%f233, %f229, %f229, %f228;
	fma.rn.f32 	%f234, %f230, %f230, %f233;
	fma.rn.f32 	%f235, %f231, %f231, %f234;
	fma.rn.f32 	%f236, %f232, %f232, %f235;
	ld.local.v4.f32 	{%f237, %f238, %f239, %f240}, [%rd1+176];
	fma.rn.f32 	%f241, %f237, %f237, %f236;
	fma.rn.f32 	%f242, %f238, %f238, %f241;
	fma.rn.f32 	%f243, %f239, %f239, %f242;
	fma.rn.f32 	%f244, %f240, %f240, %f243;
	ld.local.v4.f32 	{%f245, %f246, %f247, %f248}, [%rd1+192];
	fma.rn.f32 	%f249, %f245, %f245, %f244;
	fma.rn.f32 	%f250, %f246, %f246, %f249;
	fma.rn.f32 	%f251, %f247, %f247, %f250;
	fma.rn.f32 	%f252, %f248, %f248, %f251;
	ld.local.v4.f32 	{%f253, %f254, %f255, %f256}, [%rd1+208];
	fma.rn.f32 	%f257, %f253, %f253, %f252;
	fma.rn.f32 	%f258, %f254, %f254, %f257;
	fma.rn.f32 	%f259, %f255, %f255, %f258;
	fma.rn.f32 	%f260, %f256, %f256, %f259;
	ld.local.v4.f32 	{%f261, %f262, %f263, %f264}, [%rd1+224];
	fma.rn.f32 	%f265, %f261, %f261, %f260;
	fma.rn.f32 	%f266, %f262, %f262, %f265;
	fma.rn.f32 	%f267, %f263, %f263, %f266;
	fma.rn.f32 	%f268, %f264, %f264, %f267;
	ld.local.v4.f32 	{%f269, %f270, %f271, %f272}, [%rd1+240];
	fma.rn.f32 	%f273, %f269, %f269, %f268;
	fma.rn.f32 	%f274, %f270, %f270, %f273;
	fma.rn.f32 	%f275, %f271, %f271, %f274;
	fma.rn.f32 	%f276, %f272, %f272, %f275;
	ld.local.v4.f32 	{%f277, %f278, %f279, %f280}, [%rd1+256];
	fma.rn.f32 	%f281, %f277, %f277, %f276;
	fma.rn.f32 	%f282, %f278, %f278, %f281;
	fma.rn.f32 	%f283, %f279, %f279, %f282;
	fma.rn.f32 	%f284, %f280, %f280, %f283;
	ld.local.v4.f32 	{%f285, %f286, %f287, %f288}, [%rd1+272];
	fma.rn.f32 	%f289, %f285, %f285, %f284;
	fma.rn.f32 	%f290, %f286, %f286, %f289;
	fma.rn.f32 	%f291, %f287, %f287, %f290;
	fma.rn.f32 	%f292, %f288, %f288, %f291;
	ld.local.v4.f32 	{%f293, %f294, %f295, %f296}, [%rd1+288];
	fma.rn.f32 	%f297, %f293, %f293, %f292;
	fma.rn.f32 	%f298, %f294, %f294, %f297;
	fma.rn.f32 	%f299, %f295, %f295, %f298;
	fma.rn.f32 	%f300, %f296, %f296, %f299;
	ld.local.v4.f32 	{%f301, %f302, %f303, %f304}, [%rd1+304];
	fma.rn.f32 	%f305, %f301, %f301, %f300;
	fma.rn.f32 	%f306, %f302, %f302, %f305;
	fma.rn.f32 	%f307, %f303, %f303, %f306;
	fma.rn.f32 	%f308, %f304, %f304, %f307;
	ld.local.v4.f32 	{%f309, %f310, %f311, %f312}, [%rd1+320];
	fma.rn.f32 	%f313, %f309, %f309, %f308;
	fma.rn.f32 	%f314, %f310, %f310, %f313;
	fma.rn.f32 	%f315, %f311, %f311, %f314;
	fma.rn.f32 	%f316, %f312, %f312, %f315;
	ld.local.v4.f32 	{%f317, %f318, %f319, %f320}, [%rd1+336];
	fma.rn.f32 	%f321, %f317, %f317, %f316;
	fma.rn.f32 	%f322, %f318, %f318, %f321;
	fma.rn.f32 	%f323, %f319, %f319, %f322;
	fma.rn.f32 	%f324, %f320, %f320, %f323;
	ld.local.v4.f32 	{%f325, %f326, %f327, %f328}, [%rd1+352];
	fma.rn.f32 	%f329, %f325, %f325, %f324;
	fma.rn.f32 	%f330, %f326, %f326, %f329;
	fma.rn.f32 	%f331, %f327, %f327, %f330;
	fma.rn.f32 	%f332, %f328, %f328, %f331;
	ld.local.v4.f32 	{%f333, %f334, %f335, %f336}, [%rd1+368];
	fma.rn.f32 	%f337, %f333, %f333, %f332;
	fma.rn.f32 	%f338, %f334, %f334, %f337;
	fma.rn.f32 	%f339, %f335, %f335, %f338;
	fma.rn.f32 	%f340, %f336, %f336, %f339;
	ld.local.v4.f32 	{%f341, %f342, %f343, %f344}, [%rd1+384];
	fma.rn.f32 	%f345, %f341, %f341, %f340;
	fma.rn.f32 	%f346, %f342, %f342, %f345;
	fma.rn.f32 	%f347, %f343, %f343, %f346;
	fma.rn.f32 	%f348, %f344, %f344, %f347;
	ld.local.v4.f32 	{%f349, %f350, %f351, %f352}, [%rd1+400];
	fma.rn.f32 	%f353, %f349, %f349, %f348;
	fma.rn.f32 	%f354, %f350, %f350, %f353;
	fma.rn.f32 	%f355, %f351, %f351, %f354;
	fma.rn.f32 	%f356, %f352, %f352, %f355;
	ld.local.v4.f32 	{%f357, %f358, %f359, %f360}, [%rd1+416];
	fma.rn.f32 	%f361, %f357, %f357, %f356;
	fma.rn.f32 	%f362, %f358, %f358, %f361;
	fma.rn.f32 	%f363, %f359, %f359, %f362;
	fma.rn.f32 	%f364, %f360, %f360, %f363;
	ld.local.v4.f32 	{%f365, %f366, %f367, %f368}, [%rd1+432];
	fma.rn.f32 	%f369, %f365, %f365, %f364;
	fma.rn.f32 	%f370, %f366, %f366, %f369;
	fma.rn.f32 	%f371, %f367, %f367, %f370;
	fma.rn.f32 	%f372, %f368, %f368, %f371;
	ld.local.v4.f32 	{%f373, %f374, %f375, %f376}, [%rd1+448];
	fma.rn.f32 	%f377, %f373, %f373, %f372;
	fma.rn.f32 	%f378, %f374, %f374, %f377;
	fma.rn.f32 	%f379, %f375, %f375, %f378;
	fma.rn.f32 	%f380, %f376, %f376, %f379;
	ld.local.v4.f32 	{%f381, %f382, %f383, %f384}, [%rd1+464];
	fma.rn.f32 	%f385, %f381, %f381, %f380;
	fma.rn.f32 	%f386, %f382, %f382, %f385;
	fma.rn.f32 	%f387, %f383, %f383, %f386;
	fma.rn.f32 	%f388, %f384, %f384, %f387;
	ld.local.v4.f32 	{%f389, %f390, %f391, %f392}, [%rd1+480];
	fma.rn.f32 	%f393, %f389, %f389, %f388;
	fma.rn.f32 	%f394, %f390, %f390, %f393;
	fma.rn.f32 	%f395, %f391, %f391, %f394;
	fma.rn.f32 	%f396, %f392, %f392, %f395;
	ld.local.v4.f32 	{%f397, %f398, %f399, %f400}, [%rd1+496];
	fma.rn.f32 	%f401, %f397, %f397, %f396;
	fma.rn.f32 	%f402, %f398, %f398, %f401;
	fma.rn.f32 	%f403, %f399, %f399, %f402;
	fma.rn.f32 	%f404, %f400, %f400, %f403;
	sqrt.rn.f32 	%f405, %f404;
	mov.u32 	%r138, %ctaid.x;
	mov.u32 	%r139, %ntid.x;
	mov.u32 	%r140, %tid.x;
	mad.lo.s32 	%r141, %r138, %r139, %r140;
	shl.b32 	%r142, %r141, 7;
	div.rn.f32 	%f406, %f149, %f405;
	cvta.to.global.u64 	%rd92, %rd95;
	mul.wide.s32 	%rd93, %r142, 4;
	add.s64 	%rd94, %rd92, %rd93;
	st.global.f32 	[%rd94], %f406;
	div.rn.f32 	%f407, %f150, %f405;
	st.global.f32 	[%rd94+4], %f407;
	div.rn.f32 	%f408, %f151, %f405;
	st.global.f32 	[%rd94+8], %f408;
	div.rn.f32 	%f409, %f152, %f405;
	st.global.f32 	[%rd94+12], %f409;
	div.rn.f32 	%f410, %f157, %f405;
	st.global.f32 	[%rd94+16], %f410;
	div.rn.f32 	%f411, %f158, %f405;
	st.global.f32 	[%rd94+20], %f411;
	div.rn.f32 	%f412, %f159, %f405;
	st.global.f32 	[%rd94+24], %f412;
	div.rn.f32 	%f413, %f160, %f405;
	st.global.f32 	[%rd94+28], %f413;
	div.rn.f32 	%f414, %f165, %f405;
	st.global.f32 	[%rd94+32], %f414;
	div.rn.f32 	%f415, %f166, %f405;
	st.global.f32 	[%rd94+36], %f415;
	div.rn.f32 	%f416, %f167, %f405;
	st.global.f32 	[%rd94+40], %f416;
	div.rn.f32 	%f417, %f168, %f405;
	st.global.f32 	[%rd94+44], %f417;
	div.rn.f32 	%f418, %f173, %f405;
	st.global.f32 	[%rd94+48], %f418;
	div.rn.f32 	%f419, %f174, %f405;
	st.global.f32 	[%rd94+52], %f419;
	div.rn.f32 	%f420, %f175, %f405;
	st.global.f32 	[%rd94+56], %f420;
	div.rn.f32 	%f421, %f176, %f405;
	st.global.f32 	[%rd94+60], %f421;
	div.rn.f32 	%f422, %f181, %f405;
	st.global.f32 	[%rd94+64], %f422;
	div.rn.f32 	%f423, %f182, %f405;
	st.global.f32 	[%rd94+68], %f423;
	div.rn.f32 	%f424, %f183, %f405;
	st.global.f32 	[%rd94+72], %f424;
	div.rn.f32 	%f425, %f184, %f405;
	st.global.f32 	[%rd94+76], %f425;
	div.rn.f32 	%f426, %f189, %f405;
	st.global.f32 	[%rd94+80], %f426;
	div.rn.f32 	%f427, %f190, %f405;
	st.global.f32 	[%rd94+84], %f427;
	div.rn.f32 	%f428, %f191, %f405;
	st.global.f32 	[%rd94+88], %f428;
	div.rn.f32 	%f429, %f192, %f405;
	st.global.f32 	[%rd94+92], %f429;
	div.rn.f32 	%f430, %f197, %f405;
	st.global.f32 	[%rd94+96], %f430;
	div.rn.f32 	%f431, %f198, %f405;
	st.global.f32 	[%rd94+100], %f431;
	div.rn.f32 	%f432, %f199, %f405;
	st.global.f32 	[%rd94+104], %f432;
	div.rn.f32 	%f433, %f200, %f405;
	st.global.f32 	[%rd94+108], %f433;
	div.rn.f32 	%f434, %f205, %f405;
	st.global.f32 	[%rd94+112], %f434;
	div.rn.f32 	%f435, %f206, %f405;
	st.global.f32 	[%rd94+116], %f435;
	div.rn.f32 	%f436, %f207, %f405;
	st.global.f32 	[%rd94+120], %f436;
	div.rn.f32 	%f437, %f208, %f405;
	st.global.f32 	[%rd94+124], %f437;
	div.rn.f32 	%f438, %f213, %f405;
	st.global.f32 	[%rd94+128], %f438;
	div.rn.f32 	%f439, %f214, %f405;
	st.global.f32 	[%rd94+132], %f439;
	div.rn.f32 	%f440, %f215, %f405;
	st.global.f32 	[%rd94+136], %f440;
	div.rn.f32 	%f441, %f216, %f405;
	st.global.f32 	[%rd94+140], %f441;
	div.rn.f32 	%f442, %f221, %f405;
	st.global.f32 	[%rd94+144], %f442;
	div.rn.f32 	%f443, %f222, %f405;
	st.global.f32 	[%rd94+148], %f443;
	div.rn.f32 	%f444, %f223, %f405;
	st.global.f32 	[%rd94+152], %f444;
	div.rn.f32 	%f445, %f224, %f405;
	st.global.f32 	[%rd94+156], %f445;
	div.rn.f32 	%f446, %f229, %f405;
	st.global.f32 	[%rd94+160], %f446;
	div.rn.f32 	%f447, %f230, %f405;
	st.global.f32 	[%rd94+164], %f447;
	div.rn.f32 	%f448, %f231, %f405;
	st.global.f32 	[%rd94+168], %f448;
	div.rn.f32 	%f449, %f232, %f405;
	st.global.f32 	[%rd94+172], %f449;
	div.rn.f32 	%f450, %f237, %f405;
	st.global.f32 	[%rd94+176], %f450;
	div.rn.f32 	%f451, %f238, %f405;
	st.global.f32 	[%rd94+180], %f451;
	div.rn.f32 	%f452, %f239, %f405;
	st.global.f32 	[%rd94+184], %f452;
	div.rn.f32 	%f453, %f240, %f405;
	st.global.f32 	[%rd94+188], %f453;
	div.rn.f32 	%f454, %f245, %f405;
	st.global.f32 	[%rd94+192], %f454;
	div.rn.f32 	%f455, %f246, %f405;
	st.global.f32 	[%rd94+196], %f455;
	div.rn.f32 	%f456, %f247, %f405;
	st.global.f32 	[%rd94+200], %f456;
	div.rn.f32 	%f457, %f248, %f405;
	st.global.f32 	[%rd94+204], %f457;
	div.rn.f32 	%f458, %f253, %f405;
	st.global.f32 	[%rd94+208], %f458;
	div.rn.f32 	%f459, %f254, %f405;
	st.global.f32 	[%rd94+212], %f459;
	div.rn.f32 	%f460, %f255, %f405;
	st.global.f32 	[%rd94+216], %f460;
	div.rn.f32 	%f461, %f256, %f405;
	st.global.f32 	[%rd94+220], %f461;
	div.rn.f32 	%f462, %f261, %f405;
	st.global.f32 	[%rd94+224], %f462;
	div.rn.f32 	%f463, %f262, %f405;
	st.global.f32 	[%rd94+228], %f463;
	div.rn.f32 	%f464, %f263, %f405;
	st.global.f32 	[%rd94+232], %f464;
	div.rn.f32 	%f465, %f264, %f405;
	st.global.f32 	[%rd94+236], %f465;
	div.rn.f32 	%f466, %f269, %f405;
	st.global.f32 	[%rd94+240], %f466;
	div.rn.f32 	%f467, %f270, %f405;
	st.global.f32 	[%rd94+244], %f467;
	div.rn.f32 	%f468, %f271, %f405;
	st.global.f32 	[%rd94+248], %f468;
	div.rn.f32 	%f469, %f272, %f405;
	st.global.f32 	[%rd94+252], %f469;
	div.rn.f32 	%f470, %f277, %f405;
	st.global.f32 	[%rd94+256], %f470;
	div.rn.f32 	%f471, %f278, %f405;
	st.global.f32 	[%rd94+260], %f471;
	div.rn.f32 	%f472, %f279, %f405;
	st.global.f32 	[%rd94+264], %f472;
	div.rn.f32 	%f473, %f280, %f405;
	st.global.f32 	[%rd94+268], %f473;
	div.rn.f32 	%f474, %f285, %f405;
	st.global.f32 	[%rd94+272], %f474;
	div.rn.f32 	%f475, %f286, %f405;
	st.global.f32 	[%rd94+276], %f475;
	div.rn.f32 	%f476, %f287, %f405;
	st.global.f32 	[%rd94+280], %f476;
	div.rn.f32 	%f477, %f288, %f405;
	st.global.f32 	[%rd94+284], %f477;
	div.rn.f32 	%f478, %f293, %f405;
	st.global.f32 	[%rd94+288], %f478;
	div.rn.f32 	%f479, %f294, %f405;
	st.global.f32 	[%rd94+292], %f479;
	div.rn.f32 	%f480, %f295, %f405;
	st.global.f32 	[%rd94+296], %f480;
	div.rn.f32 	%f481, %f296, %f405;
	st.global.f32 	[%rd94+300], %f481;
	div.rn.f32 	%f482, %f301, %f405;
	st.global.f32 	[%rd94+304], %f482;
	div.rn.f32 	%f483, %f302, %f405;
	st.global.f32 	[%rd94+308], %f483;
	div.rn.f32 	%f484, %f303, %f405;
	st.global.f32 	[%rd94+312], %f484;
	div.rn.f32 	%f485, %f304, %f405;
	st.global.f32 	[%rd94+316], %f485;
	div.rn.f32 	%f486, %f309, %f405;
	st.global.f32 	[%rd94+320], %f486;
	div.rn.f32 	%f487, %f310, %f405;
	st.global.f32 	[%rd94+324], %f487;
	div.rn.f32 	%f488, %f311, %f405;
	st.global.f32 	[%rd94+328], %f488;
	div.rn.f32 	%f489, %f312, %f405;
	st.global.f32 	[%rd94+332], %f489;
	div.rn.f32 	%f490, %f317, %f405;
	st.global.f32 	[%rd94+336], %f490;
	div.rn.f32 	%f491, %f318, %f405;
	st.global.f32 	[%rd94+340], %f491;
	div.rn.f32 	%f492, %f319, %f405;
	st.global.f32 	[%rd94+344], %f492;
	div.rn.f32 	%f493, %f320, %f405;
	st.global.f32 	[%rd94+348], %f493;
	div.rn.f32 	%f494, %f325, %f405;
	st.global.f32 	[%rd94+352], %f494;
	div.rn.f32 	%f495, %f326, %f405;
	st.global.f32 	[%rd94+356], %f495;
	div.rn.f32 	%f496, %f327, %f405;
	st.global.f32 	[%rd94+360], %f496;
	div.rn.f32 	%f497, %f328, %f405;
	st.global.f32 	[%rd94+364], %f497;
	div.rn.f32 	%f498, %f333, %f405;
	st.global.f32 	[%rd94+368], %f498;
	div.rn.f32 	%f499, %f334, %f405;
	st.global.f32 	[%rd94+372], %f499;
	div.rn.f32 	%f500, %f335, %f405;
	st.global.f32 	[%rd94+376], %f500;
	div.rn.f32 	%f501, %f336, %f405;
	st.global.f32 	[%rd94+380], %f501;
	div.rn.f32 	%f502, %f341, %f405;
	st.global.f32 	[%rd94+384], %f502;
	div.rn.f32 	%f503, %f342, %f405;
	st.global.f32 	[%rd94+388], %f503;
	div.rn.f32 	%f504, %f343, %f405;
	st.global.f32 	[%rd94+392], %f504;
	div.rn.f32 	%f505, %f344, %f405;
	st.global.f32 	[%rd94+396], %f505;
	div.rn.f32 	%f506, %f349, %f405;
	st.global.f32 	[%rd94+400], %f506;
	div.rn.f32 	%f507, %f350, %f405;
	st.global.f32 	[%rd94+404], %f507;
	div.rn.f32 	%f508, %f351, %f405;
	st.global.f32 	[%rd94+408], %f508;
	div.rn.f32 	%f509, %f352, %f405;
	st.global.f32 	[%rd94+412], %f509;
	div.rn.f32 	%f510, %f357, %f405;
	st.global.f32 	[%rd94+416], %f510;
	div.rn.f32 	%f511, %f358, %f405;
	st.global.f32 	[%rd94+420], %f511;
	div.rn.f32 	%f512, %f359, %f405;
	st.global.f32 	[%rd94+424], %f512;
	div.rn.f32 	%f513, %f360, %f405;
	st.global.f32 	[%rd94+428], %f513;
	div.rn.f32 	%f514, %f365, %f405;
	st.global.f32 	[%rd94+432], %f514;
	div.rn.f32 	%f515, %f366, %f405;
	st.global.f32 	[%rd94+436], %f515;
	div.rn.f32 	%f516, %f367, %f405;
	st.global.f32 	[%rd94+440], %f516;
	div.rn.f32 	%f517, %f368, %f405;
	st.global.f32 	[%rd94+444], %f517;
	div.rn.f32 	%f518, %f373, %f405;
	st.global.f32 	[%rd94+448], %f518;
	div.rn.f32 	%f519, %f374, %f405;
	st.global.f32 	[%rd94+452], %f519;
	div.rn.f32 	%f520, %f375, %f405;
	st.global.f32 	[%rd94+456], %f520;
	div.rn.f32 	%f521, %f376, %f405;
	st.global.f32 	[%rd94+460], %f521;
	div.rn.f32 	%f522, %f381, %f405;
	st.global.f32 	[%rd94+464], %f522;
	div.rn.f32 	%f523, %f382, %f405;
	st.global.f32 	[%rd94+468], %f523;
	div.rn.f32 	%f524, %f383, %f405;
	st.global.f32 	[%rd94+472], %f524;
	div.rn.f32 	%f525, %f384, %f405;
	st.global.f32 	[%rd94+476], %f525;
	div.rn.f32 	%f526, %f389, %f405;
	st.global.f32 	[%rd94+480], %f526;
	div.rn.f32 	%f527, %f390, %f405;
	st.global.f32 	[%rd94+484], %f527;
	div.rn.f32 	%f528, %f391, %f405;
	st.global.f32 	[%rd94+488], %f528;
	div.rn.f32 	%f529, %f392, %f405;
	st.global.f32 	[%rd94+492], %f529;
	div.rn.f32 	%f530, %f397, %f405;
	st.global.f32 	[%rd94+496], %f530;
	div.rn.f32 	%f531, %f398, %f405;
	st.global.f32 	[%rd94+500], %f531;
	div.rn.f32 	%f532, %f399, %f405;
	st.global.f32 	[%rd94+504], %f532;
	div.rn.f32 	%f533, %f400, %f405;
	st.global.f32 	[%rd94+508], %f533;
$L__BB5_4:
	ret;

}
	// .globl	_Z6gaussHILi3EEvPKfPfii
.visible .entry _Z6gaussHILi3EEvPKfPfii(
	.param .u64 .ptr .align 1 _Z6gaussHILi3EEvPKfPfii_param_0,
	.param .u64 .ptr .align 1 _Z6gaussHILi3EEvPKfPfii_param_1,
	.param .u32 _Z6gaussHILi3EEvPKfPfii_param_2,
	.param .u32 _Z6gaussHILi3EEvPKfPfii_param_3
)
{
	.reg .pred 	%p<10>;
	.reg .b32 	%r<40>;
	.reg .b32 	%f<22>;
	.reg .b64 	%rd<24>;

	ld.param.u64 	%rd1, [_Z6gaussHILi3EEvPKfPfii_param_0];
	ld.param.u64 	%rd2, [_Z6gaussHILi3EEvPKfPfii_param_1];
	ld.param.u32 	%r3, [_Z6gaussHILi3EEvPKfPfii_param_2];
	ld.param.u32 	%r4, [_Z6gaussHILi3EEvPKfPfii_param_3];
	mov.u32 	%r6, %ctaid.x;
	mov.u32 	%r7, %ntid.x;
	mov.u32 	%r8, %tid.x;
	mad.lo.s32 	%r1, %r6, %r7, %r8;
	mov.u32 	%r9, %ctaid.y;
	mov.u32 	%r10, %ntid.y;
	mov.u32 	%r11, %tid.y;
	mad.lo.s32 	%r12, %r9, %r10, %r11;
	setp.ge.s32 	%p1, %r1, %r3;
	setp.ge.s32 	%p2, %r12, %r4;
	or.pred  	%p3, %p1, %p2;
	@%p3 bra 	$L__BB6_2;
	cvta.to.global.u64 	%rd3, %rd2;
	cvta.to.global.u64 	%rd4, %rd1;
	mul.lo.s32 	%r13, %r3, %r12;
	add.s32 	%r14, %r3, -1;
	add.s32 	%r15, %r1, -3;
	setp.lt.s32 	%p4, %r1, 3;
	min.s32 	%r16, %r15, %r14;
	selp.b32 	%r17, 0, %r16, %p4;
	add.s32 	%r18, %r17, %r13;
	mul.wide.s32 	%rd5, %r18, 4;
	add.s64 	%rd6, %rd4, %rd5;
	ld.global.f32 	%f1, [%rd6];
	ld.const.f32 	%f2, [c_g7];
	fma.rn.f32 	%f3, %f1, %f2, 0f00000000;
	add.s32 	%r19, %r1, -2;
	setp.lt.s32 	%p5, %r1, 2;
	min.s32 	%r20, %r19, %r14;
	selp.b32 	%r21, 0, %r20, %p5;
	add.s32 	%r22, %r21, %r13;
	mul.wide.s32 	%rd7, %r22, 4;
	add.s64 	%rd8, %rd4, %rd7;
	ld.global.f32 	%f4, [%rd8];
	ld.const.f32 	%f5, [c_g7+4];
	fma.rn.f32 	%f6, %f4, %f5, %f3;
	max.s32 	%r23, %r1, 1;
	cvt.s64.s32 	%rd9, %r13;
	cvt.u64.u32 	%rd10, %r23;
	add.s64 	%rd11, %rd10, %rd9;
	shl.b64 	%rd12, %rd11, 2;
	add.s64 	%rd13, %rd4, %rd12;
	ld.global.f32 	%f7, [%rd13+-4];
	ld.const.f32 	%f8, [c_g7+8];
	fma.rn.f32 	%f9, %f7, %f8, %f6;
	setp.lt.s32 	%p6, %r1, 0;
	min.s32 	%r24, %r1, %r14;
	selp.b32 	%r25, 0, %r24, %p6;
	add.s32 	%r26, %r25, %r13;
	mul.wide.s32 	%rd14, %r26, 4;
	add.s64 	%rd15, %rd4, %rd14;
	ld.global.f32 	%f10, [%rd15];
	ld.const.f32 	%f11, [c_g7+12];
	fma.rn.f32 	%f12, %f10, %f11, %f9;
	add.s32 	%r27, %r1, 1;
	setp.lt.s32 	%p7, %r1, -1;
	min.s32 	%r28, %r27, %r14;
	selp.b32 	%r29, 0, %r28, %p7;
	add.s32 	%r30, %r29, %r13;
	mul.wide.s32 	%rd16, %r30, 4;
	add.s64 	%rd17, %rd4, %rd16;
	ld.global.f32 	%f13, [%rd17];
	ld.const.f32 	%f14, [c_g7+16];
	fma.rn.f32 	%f15, %f13, %f14, %f12;
	add.s32 	%r31, %r1, 2;
	setp.lt.s32 	%p8, %r1, -2;
	min.s32 	%r32, %r31, %r14;
	selp.b32 	%r33, 0, %r32, %p8;
	add.s32 	%r34, %r33, %r13;
	mul.wide.s32 	%rd18, %r34, 4;
	add.s64 	%rd19, %rd4, %rd18;
	ld.global.f32 	%f16, [%rd19];
	ld.const.f32 	%f17, [c_g7+20];
	fma.rn.f32 	%f18, %f16, %f17, %f15;
	add.s32 	%r35, %r1, 3;
	setp.lt.s32 	%p9, %r1, -3;
	min.s32 	%r36, %r35, %r14;
	selp.b32 	%r37, 0, %r36, %p9;
	add.s32 	%r38, %r37, %r13;
	mul.wide.s32 	%rd20, %r38, 4;
	add.s64 	%rd21, %rd4, %rd20;
	ld.global.f32 	%f19, [%rd21];
	ld.const.f32 	%f20, [c_g7+24];
	fma.rn.f32 	%f21, %f19, %f20, %f18;
	add.s32 	%r39, %r13, %r1;
	mul.wide.s32 	%rd22, %r39, 4;
	add.s64 	%rd23, %rd3, %rd22;
	st.global.f32 	[%rd23], %f21;
$L__BB6_2:
	ret;

}
	// .globl	_Z6gaussVILi3EEvPKfPfii
.visible .entry _Z6gaussVILi3EEvPKfPfii(
	.param .u64 .ptr .align 1 _Z6gaussVILi3EEvPKfPfii_param_0,
	.param .u64 .ptr .align 1 _Z6gaussVILi3EEvPKfPfii_param_1,
	.param .u32 _Z6gaussVILi3EEvPKfPfii_param_2,
	.param .u32 _Z6gaussVILi3EEvPKfPfii_param_3
)
{
	.reg .pred 	%p<6>;
	.reg .b32 	%r<37>;
	.reg .b32 	%f<22>;
	.reg .b64 	%rd<21>;

	ld.param.u64 	%rd1, [_Z6gaussVILi3EEvPKfPfii_param_0];
	ld.param.u64 	%rd2, [_Z6gaussVILi3EEvPKfPfii_param_1];
	ld.param.u32 	%r3, [_Z6gaussVILi3EEvPKfPfii_param_2];
	ld.param.u32 	%r5, [_Z6gaussVILi3EEvPKfPfii_param_3];
	mov.u32 	%r6, %ctaid.x;
	mov.u32 	%r7, %ntid.x;
	mov.u32 	%r8, %tid.x;
	mad.lo.s32 	%r1, %r6, %r7, %r8;
	mov.u32 	%r9, %ctaid.y;
	mov.u32 	%r10, %ntid.y;
	mov.u32 	%r11, %tid.y;
	mad.lo.s32 	%r12, %r9, %r10, %r11;
	setp.ge.s32 	%p1, %r1, %r3;
	setp.ge.s32 	%p2, %r12, %r5;
	or.pred  	%p3, %p1, %p2;
	@%p3 bra 	$L__BB7_2;
	cvta.to.global.u64 	%rd3, %rd2;
	cvta.to.global.u64 	%rd4, %rd1;
	add.s32 	%r13, %r5, -1;
	add.s32 	%r14, %r12, -3;
	setp.lt.u32 	%p4, %r12, 3;
	min.u32 	%r15, %r14, %r13;
	selp.b32 	%r16, 0, %r15, %p4;
	mad.lo.s32 	%r17, %r16, %r3, %r1;
	mul.wide.s32 	%rd5, %r17, 4;
	add.s64 	%rd6, %rd4, %rd5;
	ld.global.f32 	%f1, [%rd6];
	ld.const.f32 	%f2, [c_g7];
	fma.rn.f32 	%f3, %f1, %f2, 0f00000000;
	add.s32 	%r18, %r12, -2;
	setp.lt.u32 	%p5, %r12, 2;
	min.u32 	%r19, %r18, %r13;
	selp.b32 	%r20, 0, %r19, %p5;
	mad.lo.s32 	%r21, %r20, %r3, %r1;
	mul.wide.s32 	%rd7, %r21, 4;
	add.s64 	%rd8, %rd4, %rd7;
	ld.global.f32 	%f4, [%rd8];
	ld.const.f32 	%f5, [c_g7+4];
	fma.rn.f32 	%f6, %f4, %f5, %f3;
	max.u32 	%r22, %r12, 1;
	add.s32 	%r23, %r22, -1;
	mad.lo.s32 	%r24, %r23, %r3, %r1;
	mul.wide.s32 	%rd9, %r24, 4;
	add.s64 	%rd10, %rd4, %rd9;
	ld.global.f32 	%f7, [%rd10];
	ld.const.f32 	%f8, [c_g7+8];
	fma.rn.f32 	%f9, %f7, %f8, %f6;
	min.u32 	%r25, %r12, %r13;
	mad.lo.s32 	%r26, %r25, %r3, %r1;
	mul.wide.s32 	%rd11, %r26, 4;
	add.s64 	%rd12, %rd4, %rd11;
	ld.global.f32 	%f10, [%rd12];
	ld.const.f32 	%f11, [c_g7+12];
	fma.rn.f32 	%f12, %f10, %f11, %f9;
	add.s32 	%r27, %r12, 1;
	min.u32 	%r28, %r27, %r13;
	mad.lo.s32 	%r29, %r28, %r3, %r1;
	mul.wide.s32 	%rd13, %r29, 4;
	add.s64 	%rd14, %rd4, %rd13;
	ld.global.f32 	%f13, [%rd14];
	ld.const.f32 	%f14, [c_g7+16];
	fma.rn.f32 	%f15, %f13, %f14, %f12;
	add.s32 	%r30, %r12, 2;
	min.u32 	%r31, %r30, %r13;
	mad.lo.s32 	%r32, %r31, %r3, %r1;
	mul.wide.s32 	%rd15, %r32, 4;
	add.s64 	%rd16, %rd4, %rd15;
	ld.global.f32 	%f16, [%rd16];
	ld.const.f32 	%f17, [c_g7+20];
	fma.rn.f32 	%f18, %f16, %f17, %f15;
	add.s32 	%r33, %r12, 3;
	min.u32 	%r34, %r33, %r13;
	mad.lo.s32 	%r35, %r34, %r3, %r1;
	mul.wide.s32 	%rd17, %r35, 4;
	add.s64 	%rd18, %rd4, %rd17;
	ld.global.f32 	%f19, [%rd18];
	ld.const.f32 	%f20, [c_g7+24];
	fma.rn.f32 	%f21, %f19, %f20, %f18;
	mad.lo.s32 	%r36, %r3, %r12, %r1;
	mul.wide.s32 	%rd19, %r36, 4;
	add.s64 	%rd20, %rd3, %rd19;
	st.global.f32 	[%rd20], %f21;
$L__BB7_2:
	ret;

}


// ===== COMPILED SASS (sm_100) =====

	.target	sm_100

	.elftype	@"ET_EXEC"


//--------------------- .note.nv.tkinfo           --------------------------
	.section	.note.nv.tkinfo,"",@"SHT_NOTE"
	.sectionflags	@"SHF_NOTE_NV_TKINFO"
	.tkinfo
        /*0018*/ 	.word	0x00000002
        /*0030*/ 	.string	""
        /*0030*/ 	.string	"ptxas"
        /*0030*/ 	.string	"Cuda compilation tools, release 13.0, V13.0.88"
        /*0030*/ 	.string	"Build cuda_13.0.r13.0/compiler.36424714_0"
        /*0030*/ 	.string	"-arch sm_100 -m 64 "



//--------------------- .note.nv.cuinfo           --------------------------
	.section	.note.nv.cuinfo,"",@"SHT_NOTE"
	.sectionflags	@"SHF_NOTE_NV_CUINFO"
        /*0018*/ 	.short	0x0002
        /*001a*/ 	.short	0x0064
        /*001c*/ 	.short	0x0082
	.zero		2


//--------------------- .nv.info                  --------------------------
	.section	.nv.info,"",@"SHT_CUDA_INFO"
	.align	4


	//----- nvinfo : EIATTR_REGCOUNT
	.align		4
        /*0000*/ 	.byte	0x04, 0x2f
        /*0002*/ 	.short	(.L_2 - .L_1)
	.align		4
.L_1:
        /*0004*/ 	.word	index@(_Z7u8ToF32PKhPfi)
        /*0008*/ 	.word	0x0000000a


	//----- nvinfo : EIATTR_FRAME_SIZE
	.align		4
.L_2:
        /*000c*/ 	.byte	0x04, 0x11
        /*000e*/ 	.short	(.L_4 - .L_3)
	.align		4
.L_3:
        /*0010*/ 	.word	index@(_Z7u8ToF32PKhPfi)
        /*0014*/ 	.word	0x00000000


	//----- nvinfo : EIATTR_REGCOUNT
	.align		4
.L_4:
        /*0018*/ 	.byte	0x04, 0x2f
        /*001a*/ 	.short	(.L_6 - .L_5)
	.align		4
.L_5:
        /*001c*/ 	.word	index@(_Z6dogKerPKfS0_Pfi)
        /*0020*/ 	.word	0x0000000c


	//----- nvinfo : EIATTR_FRAME_SIZE
	.align		4
.L_6:
        /*0024*/ 	.byte	0x04, 0x11
        /*0026*/ 	.short	(.L_8 - .L_7)
	.align		4
.L_7:
        /*0028*/ 	.word	index@(_Z6dogKerPKfS0_Pfi)
        /*002c*/ 	.word	0x00000000


	//----- nvinfo : EIATTR_REGCOUNT
	.align		4
.L_8:
        /*0030*/ 	.byte	0x04, 0x2f
        /*0032*/ 	.short	(.L_10 - .L_9)
	.align		4
.L_9:
        /*0034*/ 	.word	index@(_Z8sobelKerPKhPfS1_ii)
        /*0038*/ 	.word	0x00000016


	//----- nvinfo : EIATTR_FRAME_SIZE
	.align		4
.L_10:
        /*003c*/ 	.byte	0x04, 0x11
        /*003e*/ 	.short	(.L_12 - .L_11)
	.align		4
.L_11:
        /*0040*/ 	.word	index@($__internal_4_$__cuda_sm3x_div_rn_noftz_f32_slowpath)
        /*0044*/ 	.word	0x00000000


	//----- nvinfo : EIATTR_FRAME_SIZE
	.align		4
.L_12:
        /*0048*/ 	.byte	0x04, 0x11
        /*004a*/ 	.short	(.L_14 - .L_13)
	.align		4
.L_13:
        /*004c*/ 	.word	index@($__internal_3_$__cuda_sm20_sqrt_rn_f32_slowpath)
        /*0050*/ 	.word	0x00000000


	//----- nvinfo : EIATTR_FRAME_SIZE
	.align		4
.L_14:
        /*0054*/ 	.byte	0x04, 0x11
        /*0056*/ 	.short	(.L_16 - .L_15)
	.align		4
.L_15:
        /*0058*/ 	.word	index@(_Z8sobelKerPKhPfS1_ii)
        /*005c*/ 	.word	0x00000000


	//----- nvinfo : EIATTR_REGCOUNT
	.align		4
.L_16:
        /*0060*/ 	.byte	0x04, 0x2f
        /*0062*/ 	.short	(.L_18 - .L_17)
	.align		4
.L_17:
        /*0064*/ 	.word	index@(_Z10extremaKerPKfS0_S0_P2KPPiiif)
        /*0068*/ 	.word	0x00000010


	//----- nvinfo : EIATTR_FRAME_SIZE
	.align		4
.L_18:
        /*006c*/ 	.byte	0x04, 0x11
        /*006e*/ 	.short	(.L_20 - .L_19)
	.align		4
.L_19:
        /*0070*/ 	.word	index@(_Z10extremaKerPKfS0_S0_P2KPPiiif)
        /*0074*/ 	.word	0x00000000


	//----- nvinfo : EIATTR_REGCOUNT
	.align		4
.L_20:
        /*0078*/ 	.byte	0x04, 0x2f
        /*007a*/ 	.short	(.L_22 - .L_21)
	.align		4
.L_21:
        /*007c*/ 	.word	index@(_Z6oriKerP2KPiPKfS2_ii)
        /*0080*/ 	.word	0x00000026


	//----- nvinfo : EIATTR_FRAME_SIZE
	.align		4
.L_22:
        /*0084*/ 	.byte	0x04, 0x11
        /*0086*/ 	.short	(.L_24 - .L_23)
	.align		4
.L_23:
        /*0088*/ 	.word	index@($__internal_2_$__cuda_sm3x_div_rn_noftz_f32_slowpath)
        /*008c*/ 	.word	0x00000090


	//----- nvinfo : EIATTR_FRAME_SIZE
	.align		4
.L_24:
        /*0090*/ 	.byte	0x04, 0x11
        /*0092*/ 	.short	(.L_26 - .L_25)
	.align		4
.L_25:
        /*0094*/ 	.word	index@(_Z6oriKerP2KPiPKfS2_ii)
        /*0098*/ 	.word	0x00000090


	//----- nvinfo : EIATTR_REGCOUNT
	.align		4
.L_26:
        /*009c*/ 	.byte	0x04, 0x2f
        /*009e*/ 	.short	(.L_28 - .L_27)
	.align		4
.L_27:
        /*00a0*/ 	.word	index@(_Z7descKerPK2KPiPKfS3_Pfii)
        /*00a4*/ 	.word	0x0000008f


	//----- nvinfo : EIATTR_FRAME_SIZE
	.align		4
.L_28:
        /*00a8*/ 	.byte	0x04, 0x11
        /*00aa*/ 	.short	(.L_30 - .L_29)
	.align		4
.L_29:
        /*00ac*/ 	.word	index@($__internal_1_$__cuda_sm3x_div_rn_noftz_f32_slowpath)
        /*00b0*/ 	.word	0x00000200


	//----- nvinfo : EIATTR_FRAME_SIZE
	.align		4
.L_30:
        /*00b4*/ 	.byte	0x04, 0x11
        /*00b6*/ 	.short	(.L_32 - .L_31)
	.align		4
.L_31:
        /*00b8*/ 	.word	index@($__internal_0_$__cuda_sm20_sqrt_rn_f32_slowpath)
        /*00bc*/ 	.word	0x00000200


	//----- nvinfo : EIATTR_FRAME_SIZE
	.align		4
.L_32:
        /*00c0*/ 	.byte	0x04, 0x11
        /*00c2*/ 	.short	(.L_34 - .L_33)
	.align		4
.L_33:
        /*00c4*/ 	.word	index@(_Z7descKerPK2KPiPKfS3_Pfii)
        /*00c8*/ 	.word	0x00000200


	//----- nvinfo : EIATTR_REGCOUNT
	.align		4
.L_34:
        /*00cc*/ 	.byte	0x04, 0x2f
        /*00ce*/ 	.short	(.L_36 - .L_35)
	.align		4
.L_35:
        /*00d0*/ 	.word	index@(_Z6gaussHILi3EEvPKfPfii)
        /*00d4*/ 	.word	0x00000014


	//----- nvinfo : EIATTR_FRAME_SIZE
	.align		4
.L_36:
        /*00d8*/ 	.byte	0x04, 0x11
        /*00da*/ 	.short	(.L_38 - .L_37)
	.align		4
.L_37:
        /*00dc*/ 	.word	index@(_Z6gaussHILi3EEvPKfPfii)
        /*00e0*/ 	.word	0x00000000


	//----- nvinfo : EIATTR_REGCOUNT
	.align		4
.L_38:
        /*00e4*/ 	.byte	0x04, 0x2f
        /*00e6*/ 	.short	(.L_40 - .L_39)
	.align		4
.L_39:
        /*00e8*/ 	.word	index@(_Z6gaussVILi3EEvPKfPfii)
        /*00ec*/ 	.word	0x00000018


	//----- nvinfo : EIATTR_FRAME_SIZE
	.align		4
.L_40:
        /*00f0*/ 	.byte	0x04, 0x11
        /*00f2*/ 	.short	(.L_42 - .L_41)
	.align		4
.L_41:
        /*00f4*/ 	.word	index@(_Z6gaussVILi3EEvPKfPfii)
        /*00f8*/ 	.word	0x00000000


	//----- nvinfo : EIATTR_MIN_STACK_SIZE
	.align		4
.L_42:
        /*00fc*/ 	.byte	0x04, 0x12
        /*00fe*/ 	.short	(.L_44 - .L_43)
	.align		4
.L_43:
        /*0100*/ 	.word	index@(_Z6gaussVILi3EEvPKfPfii)
        /*0104*/ 	.word	0x00000000


	//----- nvinfo : EIATTR_MIN_STACK_SIZE
	.align		4
.L_44:
        /*0108*/ 	.byte	0x04, 0x12
        /*010a*/ 	.short	(.L_46 - .L_45)
	.align		4
.L_45:
        /*010c*/ 	.word	index@(_Z6gaussHILi3EEvPKfPfii)
        /*0110*/ 	.word	0x00000000


	//----- nvinfo : EIATTR_MIN_STACK_SIZE
	.align		4
.L_46:
        /*0114*/ 	.byte	0x04, 0x12
        /*0116*/ 	.short	(.L_48 - .L_47)
	.align		4
.L_47:
        /*0118*/ 	.word	index@(_Z7descKerPK2KPiPKfS3_Pfii)
        /*011c*/ 	.word	0x00000200


	//----- nvinfo : EIATTR_MIN_STACK_SIZE
	.align		4
.L_48:
        /*0120*/ 	.byte	0x04, 0x12
        /*0122*/ 	.short	(.L_50 - .L_49)
	.align		4
.L_49:
        /*0124*/ 	.word	index@(_Z6oriKerP2KPiPKfS2_ii)
        /*0128*/ 	.word	0x00000090


	//----- nvinfo : EIATTR_MIN_STACK_SIZE
	.align		4
.L_50:
        /*012c*/ 	.byte	0x04, 0x12
        /*012e*/ 	.short	(.L_52 - .L_51)
	.align		4
.L_51:
        /*0130*/ 	.word	index@(_Z10extremaKerPKfS0_S0_P2KPPiiif)
        /*0134*/ 	.word	0x00000000


	//----- nvinfo : EIATTR_MIN_STACK_SIZE
	.align		4
.L_52:
        /*0138*/ 	.byte	0x04, 0x12
        /*013a*/ 	.short	(.L_54 - .L_53)
	.align		4
.L_53:
        /*013c*/ 	.word	index@(_Z8sobelKerPKhPfS1_ii)
        /*0140*/ 	.word	0x00000000


	//----- nvinfo : EIATTR_MIN_STACK_SIZE
	.align		4
.L_54:
        /*0144*/ 	.byte	0x04, 0x12
        /*0146*/ 	.short	(.L_56 - .L_55)
	.align		4
.L_55:
        /*0148*/ 	.word	index@(_Z6dogKerPKfS0_Pfi)
        /*014c*/ 	.word	0x00000000


	//----- nvinfo : EIATTR_MIN_STACK_SIZE
	.align		4
.L_56:
        /*0150*/ 	.byte	0x04, 0x12
        /*0152*/ 	.short	(.L_58 - .L_57)
	.align		4
.L_57:
        /*0154*/ 	.word	index@(_Z7u8ToF32PKhPfi)
        /*0158*/ 	.word	0x00000000
.L_58:


//--------------------- .nv.compat                --------------------------
	.section	.nv.compat,"",@"SHT_CUDA_COMPAT_INFO"
	.align	4
        /*0000*/ 	.byte	0x02, 0x09, 0x00, 0x00, 0x02, 0x02, 0x01, 0x00, 0x02, 0x05, 0x05, 0x00, 0x03, 0x07, 0x01, 0x01
        /*0010*/ 	.byte	0x02, 0x03, 0x00, 0x00, 0x02, 0x06, 0x01, 0x00, 0x04, 0x0b, 0x08, 0x00, 0x01, 0x00, 0x00, 0x00
        /*0020*/ 	.byte	0x00, 0x00, 0x00, 0x00


//--------------------- .nv.info._Z6gaussVILi3EEvPKfPfii --------------------------
	.section	.nv.info._Z6gaussVILi3EEvPKfPfii,"",@"SHT_CUDA_INFO"
	.sectionflags	@""
	.align	4


	//----- nvinfo : EIATTR_CUDA_API_VERSION
	.align		4
        /*0000*/ 	.byte	0x04, 0x37
        /*0002*/ 	.short	(.L_60 - .L_59)
.L_59:
        /*0004*/ 	.word	0x00000082


	//----- nvinfo : EIATTR_KPARAM_INFO
	.align		4
.L_60:
        /*0008*/ 	.byte	0x04, 0x17
        /*000a*/ 	.short	(.L_62 - .L_61)
.L_61:
        /*000c*/ 	.word	0x00000000
        /*0010*/ 	.short	0x0003
        /*0012*/ 	.short	0x0014
        /*0014*/ 	.byte	0x00, 0xf0, 0x11, 0x00


	//----- nvinfo : EIATTR_KPARAM_INFO
	.align		4
.L_62:
        /*0018*/ 	.byte	0x04, 0x17
        /*001a*/ 	.short	(.L_64 - .L_63)
.L_63:
        /*001c*/ 	.word	0x00000000
        /*0020*/ 	.short	0x0002
        /*0022*/ 	.short	0x0010
        /*0024*/ 	.byte	0x00, 0xf0, 0x11, 0x00


	//----- nvinfo : EIATTR_KPARAM_INFO
	.align		4
.L_64:
        /*0028*/ 	.byte	0x04, 0x17
        /*002a*/ 	.short	(.L_66 - .L_65)
.L_65:
        /*002c*/ 	.word	0x00000000
        /*0030*/ 	.short	0x0001
        /*0032*/ 	.short	0x0008
        /*0034*/ 	.byte	0x00, 0xf5, 0x21, 0x00


	//----- nvinfo : EIATTR_KPARAM_INFO
	.align		4
.L_66:
        /*0038*/ 	.byte	0x04, 0x17
        /*003a*/ 	.short	(.L_68 - .L_67)
.L_67:
        /*003c*/ 	.word	0x00000000
        /*0040*/ 	.short	0x0000
        /*0042*/ 	.short	0x0000
        /*0044*/ 	.byte	0x00, 0xf5, 0x21, 0x00


	//----- nvinfo : EIATTR_SPARSE_MMA_MASK
	.align		4
.L_68:
        /*0048*/ 	.byte	0x03, 0x50
        /*004a*/ 	.short	0x0000


	//----- nvinfo : EIATTR_MAXREG_COUNT
	.align		4
        /*004c*/ 	.byte	0x03, 0x1b
        /*004e*/ 	.short	0x00ff


	//----- nvinfo : EIATTR_MERCURY_ISA_VERSION
	.align		4
        /*0050*/ 	.byte	0x03, 0x5f
        /*0052*/ 	.short	0x0101


	//----- nvinfo : EIATTR_VRC_CTA_INIT_COUNT
	.align		4
        /*0054*/ 	.byte	0x02, 0x4a
	.zero		1
	.zero		1


	//----- nvinfo : EIATTR_EXIT_INSTR_OFFSETS
	.align		4
        /*0058*/ 	.byte	0x04, 0x1c
        /*005a*/ 	.short	(.L_70 - .L_69)


	//   ....[0]....
.L_69:
        /*005c*/ 	.word	0x000000c0


	//   ....[1]....
        /*0060*/ 	.word	0x000003f0


	//----- nvinfo : EIATTR_CBANK_PARAM_SIZE
	.align		4
.L_70:
        /*0064*/ 	.byte	0x03, 0x19
        /*0066*/ 	.short	0x0018


	//----- nvinfo : EIATTR_PARAM_CBANK
	.align		4
        /*0068*/ 	.byte	0x04, 0x0a
        /*006a*/ 	.short	(.L_72 - .L_71)
	.align		4
.L_71:
        /*006c*/ 	.word	index@(.nv.constant0._Z6gaussVILi3EEvPKfPfii)
        /*0070*/ 	.short	0x0380
        /*0072*/ 	.short	0x0018


	//----- nvinfo : EIATTR_SW_WAR
	.align		4
.L_72:
        /*0074*/ 	.byte	0x04, 0x36
        /*0076*/ 	.short	(.L_74 - .L_73)
.L_73:
        /*0078*/ 	.word	0x00000008
.L_74:


//--------------------- .nv.info._Z6gaussHILi3EEvPKfPfii --------------------------
	.section	.nv.info._Z6gaussHILi3EEvPKfPfii,"",@"SHT_CUDA_INFO"
	.sectionflags	@""
	.align	4


	//----- nvinfo : EIATTR_CUDA_API_VERSION
	.align		4
        /*0000*/ 	.byte	0x04, 0x37
        /*0002*/ 	.short	(.L_76 - .L_75)
.L_75:
        /*0004*/ 	.word	0x00000082


	//----- nvinfo : EIATTR_KPARAM_INFO
	.align		4
.L_76:
        /*0008*/ 	.byte	0x04, 0x17
        /*000a*/ 	.short	(.L_78 - .L_77)
.L_77:
        /*000c*/ 	.word	0x00000000
        /*0010*/ 	.short	0x0003
        /*0012*/ 	.short	0x0014
        /*0014*/ 	.byte	0x00, 0xf0, 0x11, 0x00


	//----- nvinfo : EIATTR_KPARAM_INFO
	.align		4
.L_78:
        /*0018*/ 	.byte	0x04, 0x17
        /*001a*/ 	.short	(.L_80 - .L_79)
.L_79:
        /*001c*/ 	.word	0x00000000
        /*0020*/ 	.short	0x0002
        /*0022*/ 	.short	0x0010
        /*0024*/ 	.byte	0x00, 0xf0, 0x11, 0x00


	//----- nvinfo : EIATTR_KPARAM_INFO
	.align		4
.L_80:
        /*0028*/ 	.byte	0x04, 0x17
        /*002a*/ 	.short	(.L_82 - .L_81)
.L_81:
        /*002c*/ 	.word	0x00000000
        /*0030*/ 	.short	0x0001
        /*0032*/ 	.short	0x0008
        /*0034*/ 	.byte	0x00, 0xf5, 0x21, 0x00


	//----- nvinfo : EIATTR_KPARAM_INFO
	.align		4
.L_82:
        /*0038*/ 	.byte	0x04, 0x17
        /*003a*/ 	.short	(.L_84 - .L_83)
.L_83:
        /*003c*/ 	.word	0x00000000
        /*0040*/ 	.short	0x0000
        /*0042*/ 	.short	0x0000
        /*0044*/ 	.byte	0x00, 0xf5, 0x21, 0x00


	//----- nvinfo : EIATTR_SPARSE_MMA_MASK
	.align		4
.L_84:
        /*0048*/ 	.byte	0x03, 0x50
        /*004a*/ 	.short	0x0000


	//----- nvinfo : EIATTR_MAXREG_COUNT
	.align		4
        /*004c*/ 	.byte	0x03, 0x1b
        /*004e*/ 	.short	0x00ff


	//----- nvinfo : EIATTR_MERCURY_ISA_VERSION
	.align		4
        /*0050*/ 	.byte	0x03, 0x5f
        /*0052*/ 	.short	0x0101


	//----- nvinfo : EIATTR_VRC_CTA_INIT_COUNT
	.align		4
        /*0054*/ 	.byte	0x02, 0x4a
	.zero		1
	.zero		1


	//----- nvinfo : EIATTR_EXIT_INSTR_OFFSETS
	.align		4
        /*0058*/ 	.byte	0x04, 0x1c
        /*005a*/ 	.short	(.L_86 - .L_85)


	//   ....[0]....
.L_85:
        /*005c*/ 	.word	0x000000c0


	//   ....[1]....
        /*0060*/ 	.word	0x000004a0


	//----- nvinfo : EIATTR_CBANK_PARAM_SIZE
	.align		4
.L_86:
        /*0064*/ 	.byte	0x03, 0x19
        /*0066*/ 	.short	0x0018


	//----- nvinfo : EIATTR_PARAM_CBANK
	.align		4
        /*0068*/ 	.byte	0x04, 0x0a
        /*006a*/ 	.short	(.L_88 - .L_87)
	.align		4
.L_87:
        /*006c*/ 	.word	index@(.nv.constant0._Z6gaussHILi3EEvPKfPfii)
        /*0070*/ 	.short	0x0380
        /*0072*/ 	.short	0x0018


	//----- nvinfo : EIATTR_SW_WAR
	.align		4
.L_88:
        /*0074*/ 	.byte	0x04, 0x36
        /*0076*/ 	.short	(.L_90 - .L_89)
.L_89:
        /*0078*/ 	.word	0x00000008
.L_90:


//--------------------- .nv.info._Z7descKerPK2KPiPKfS3_Pfii --------------------------
	.section	.nv.info._Z7descKerPK2KPiPKfS3_Pfii,"",@"SHT_CUDA_INFO"
	.sectionflags	@""
	.align	4


	//----- nvinfo : EIATTR_CUDA_API_VERSION
	.align		4
        /*0000*/ 	.byte	0x04, 0x37
        /*0002*/ 	.short	(.L_92 - .L_91)
.L_91:
        /*0004*/ 	.word	0x00000082


	//----- nvinfo : EIATTR_KPARAM_INFO
	.align		4
.L_92:
        /*0008*/ 	.byte	0x04, 0x17
        /*000a*/ 	.short	(.L_94 - .L_93)
.L_93:
        /*000c*/ 	.word	0x00000000
        /*0010*/ 	.short	0x0006
        /*0012*/ 	.short	0x002c
        /*0014*/ 	.byte	0x00, 0xf0, 0x11, 0x00


	//----- nvinfo : EIATTR_KPARAM_INFO
	.align		4
.L_94:
        /*0018*/ 	.byte	0x04, 0x17
        /*001a*/ 	.short	(.L_96 - .L_95)
.L_95:
        /*001c*/ 	.word	0x00000000
        /*0020*/ 	.short	0x0005
        /*0022*/ 	.short	0x0028
        /*0024*/ 	.byte	0x00, 0xf0, 0x11, 0x00


	//----- nvinfo : EIATTR_KPARAM_INFO
	.align		4
.L_96:
        /*0028*/ 	.byte	0x04, 0x17
        /*002a*/ 	.short	(.L_98 - .L_97)
.L_97:
        /*002c*/ 	.word	0x00000000
        /*0030*/ 	.short	0x0004
        /*0032*/ 	.short	0x0020
        /*0034*/ 	.byte	0x00, 0xf5, 0x21, 0x00


	//----- nvinfo : EIATTR_KPARAM_INFO
	.align		4
.L_98:
        /*0038*/ 	.byte	0x04, 0x17
        /*003a*/ 	.short	(.L_100 - .L_99)
.L_99:
        /*003c*/ 	.word	0x00000000
        /*0040*/ 	.short	0x0003
        /*0042*/ 	.short	0x0018
        /*0044*/ 	.byte	0x00, 0xf5, 0x21, 0x00


	//----- nvinfo : EIATTR_KPARAM_INFO
	.align		4
.L_100:
        /*0048*/ 	.byte	0x04, 0x17
        /*004a*/ 	.short	(.L_102 - .L_101)
.L_101:
        /*004c*/ 	.word	0x00000000
        /*0050*/ 	.short	0x0002
        /*0052*/ 	.short	0x0010
        /*0054*/ 	.byte	0x00, 0xf5, 0x21, 0x00


	//----- nvinfo : EIATTR_KPARAM_INFO
	.align		4
.L_102:
        /*0058*/ 	.byte	0x04, 0x17
        /*005a*/ 	.short	(.L_104 - .L_103)
.L_103:
        /*005c*/ 	.word	0x00000000
        /*0060*/ 	.short	0x0001
        /*0062*/ 	.short	0x0008
        /*0064*/ 	.byte	0x00, 0xf0, 0x11, 0x00


	//----- nvinfo : EIATTR_KPARAM_INFO
	.align		4
.L_104:
        /*0068*/ 	.byte	0x04, 0x17
        /*006a*/ 	.short	(.L_106 - .L_105)
.L_105:
        /*006c*/ 	.word	0x00000000
        /*0070*/ 	.short	0x0000
        /*0072*/ 	.short	0x0000
        /*0074*/ 	.byte	0x00, 0xf5, 0x21, 0x00


	//----- nvinfo : EIATTR_SPARSE_MMA_MASK
	.align		4
.L_106:
        /*0078*/ 	.byte	0x03, 0x50
        /*007a*/ 	.short	0x0000


	//----- nvinfo : EIATTR_MAXREG_COUNT
	.align		4
        /*007c*/ 	.byte	0x03, 0x1b
        /*007e*/ 	.short	0x00ff


	//----- nvinfo : EIATTR_MERCURY_ISA_VERSION
	.align		4
        /*0080*/ 	.byte	0x03, 0x5f
        /*0082*/ 	.short	0x0101


	//----- nvinfo : EIATTR_VRC_CTA_INIT_COUNT
	.align		4
        /*0084*/ 	.byte	0x02, 0x4a
	.zero		1
	.zero		1


	//----- nvinfo : EIATTR_EXIT_INSTR_OFFSETS
	.align		4
        /*0088*/ 	.byte	0x04, 0x1c
        /*008a*/ 	.short	(.L_108 - .L_107)


	//   ....[0]....
.L_107:
        /*008c*/ 	.word	0x00000080


	//   ....[1]....
        /*0090*/ 	.word	0x0000af70


	//----- nvinfo : EIATTR_CRS_STACK_SIZE
	.align		4
.L_108:
        /*0094*/ 	.byte	0x04, 0x1e
        /*0096*/ 	.short	(.L_110 - .L_109)
.L_109:
        /*0098*/ 	.word	0x00000000


	//----- nvinfo : EIATTR_CBANK_PARAM_SIZE
	.align		4
.L_110:
        /*009c*/ 	.byte	0x03, 0x19
        /*009e*/ 	.short	0x0030


	//----- nvinfo : EIATTR_PARAM_CBANK
	.align		4
        /*00a0*/ 	.byte	0x04, 0x0a
        /*00a2*/ 	.short	(.L_112 - .L_111)
	.align		4
.L_111:
        /*00a4*/ 	.word	index@(.nv.constant0._Z7descKerPK2KPiPKfS3_Pfii)
        /*00a8*/ 	.short	0x0380
        /*00aa*/ 	.short	0x0030


	//----- nvinfo : EIATTR_SW_WAR
	.align		4
.L_112:
        /*00ac*/ 	.byte	0x04, 0x36
        /*00ae*/ 	.short	(.L_114 - .L_113)
.L_113:
        /*00b0*/ 	.word	0x00000008
.L_114:


//--------------------- .nv.info._Z6oriKerP2KPiPKfS2_ii --------------------------
	.section	.nv.info._Z6oriKerP2KPiPKfS2_ii,"",@"SHT_CUDA_INFO"
	.sectionflags	@""
	.align	4


	//----- nvinfo : EIATTR_CUDA_API_VERSION
	.align		4
        /*0000*/ 	.byte	0x04, 0x37
        /*0002*/ 	.short	(.L_116 - .L_115)
.L_115:
        /*0004*/ 	.word	0x00000082


	//----- nvinfo : EIATTR_KPARAM_INFO
	.align		4
.L_116:
        /*0008*/ 	.byte	0x04, 0x17
        /*000a*/ 	.short	(.L_118 - .L_117)
.L_117:
        /*000c*/ 	.word	0x00000000
        /*0010*/ 	.short	0x0005
        /*0012*/ 	.short	0x0024
        /*0014*/ 	.byte	0x00, 0xf0, 0x11, 0x00


	//----- nvinfo : EIATTR_KPARAM_INFO
	.align		4
.L_118:
        /*0018*/ 	.byte	0x04, 0x17
        /*001a*/ 	.short	(.L_120 - .L_119)
.L_119:
        /*001c*/ 	.word	0x00000000
        /*0020*/ 	.short	0x0004
        /*0022*/ 	.short	0x0020
        /*0024*/ 	.byte	0x00, 0xf0, 0x11, 0x00


	//----- nvinfo : EIATTR_KPARAM_INFO
	.align		4
.L_120:
        /*0028*/ 	.byte	0x04, 0x17
        /*002a*/ 	.short	(.L_122 - .L_121)
.L_121:
        /*002c*/ 	.word	0x00000000
        /*0030*/ 	.short	0x0003
        /*0032*/ 	.short	0x0018
        /*0034*/ 	.byte	0x00, 0xf5, 0x21, 0x00


	//----- nvinfo : EIATTR_KPARAM_INFO
	.align		4
.L_122:
        /*0038*/ 	.byte	0x04, 0x17
        /*003a*/ 	.short	(.L_124 - .L_123)
.L_123:
        /*003c*/ 	.word	0x00000000
        /*0040*/ 	.short	0x0002
        /*0042*/ 	.short	0x0010
        /*0044*/ 	.byte	0x00, 0xf5, 0x21, 0x00


	//----- nvinfo : EIATTR_KPARAM_INFO
	.align		4
.L_124:
        /*0048*/ 	.byte	0x04, 0x17
        /*004a*/ 	.short	(.L_126 - .L_125)
.L_125:
        /*004c*/ 	.word	0x00000000
        /*0050*/ 	.short	0x0001
        /*0052*/ 	.short	0x0008
        /*0054*/ 	.byte	0x00, 0xf0, 0x11, 0x00


	//----- nvinfo : EIATTR_KPARAM_INFO
	.align		4
.L_126:
        /*0058*/ 	.byte	0x04, 0x17
        /*005a*/ 	.short	(.L_128 - .L_127)
.L_127:
        /*005c*/ 	.word	0x00000000
        /*0060*/ 	.short	0x0000
        /*0062*/ 	.short	0x0000
        /*0064*/ 	.byte	0x00, 0xf5, 0x21, 0x00


	//----- nvinfo : EIATTR_SPARSE_MMA_MASK
	.align		4
.L_128:
        /*0068*/ 	.byte	0x03, 0x50
        /*006a*/ 	.short	0x0000


	//----- nvinfo : EIATTR_MAXREG_COUNT
	.align		4
        /*006c*/ 	.byte	0x03, 0x1b
        /*006e*/ 	.short	0x00ff


	//----- nvinfo : EIATTR_MERCURY_ISA_VERSION
	.align		4
        /*0070*/ 	.byte	0x03, 0x5f
        /*0072*/ 	.short	0x0101


	//----- nvinfo : EIATTR_VRC_CTA_INIT_COUNT
	.align		4
        /*0074*/ 	.byte	0x02, 0x4a
	.zero		1
	.zero		1


	//----- nvinfo : EIATTR_EXIT_INSTR_OFFSETS
	.align		4
        /*0078*/ 	.byte	0x04, 0x1c
        /*007a*/ 	.short	(.L_130 - .L_129)


	//   ....[0]....
.L_129:
        /*007c*/ 	.word	0x00000080


	//   ....[1]....
        /*0080*/ 	.word	0x00002770


	//----- nvinfo : EIATTR_CRS_STACK_SIZE
	.align		4
.L_130:
        /*0084*/ 	.byte	0x04, 0x1e
        /*0086*/ 	.short	(.L_132 - .L_131)
.L_131:
        /*0088*/ 	.word	0x00000000


	//----- nvinfo : EIATTR_CBANK_PARAM_SIZE
	.align		4
.L_132:
        /*008c*/ 	.byte	0x03, 0x19
        /*008e*/ 	.short	0x0028


	//----- nvinfo : EIATTR_PARAM_CBANK
	.align		4
        /*0090*/ 	.byte	0x04, 0x0a
        /*0092*/ 	.short	(.L_134 - .L_133)
	.align		4
.L_133:
        /*0094*/ 	.word	index@(.nv.constant0._Z6oriKerP2KPiPKfS2_ii)
        /*0098*/ 	.short	0x0380
        /*009a*/ 	.short	0x0028


	//----- nvinfo : EIATTR_SW_WAR
	.align		4
.L_134:
        /*009c*/ 	.byte	0x04, 0x36
        /*009e*/ 	.short	(.L_136 - .L_135)
.L_135:
        /*00a0*/ 	.word	0x00000008
.L_136:


//--------------------- .nv.info._Z10extremaKerPKfS0_S0_P2KPPiiif --------------------------
	.section	.nv.info._Z10extremaKerPKfS0_S0_P2KPPiiif,"",@"SHT_CUDA_INFO"
	.sectionflags	@""
	.align	4


	//----- nvinfo : EIATTR_CUDA_API_VERSION
	.align		4
        /*0000*/ 	.byte	0x04, 0x37
        /*0002*/ 	.short	(.L_138 - .L_137)
.L_137:
        /*0004*/ 	.word	0x00000082


	//----- nvinfo : EIATTR_KPARAM_INFO
	.align		4
.L_138:
        /*0008*/ 	.byte	0x04, 0x17
        /*000a*/ 	.short	(.L_140 - .L_139)
.L_139:
        /*000c*/ 	.word	0x00000000
        /*0010*/ 	.short	0x0007
        /*0012*/ 	.short	0x0030
        /*0014*/ 	.byte	0x00, 0xf0, 0x11, 0x00


	//----- nvinfo : EIATTR_KPARAM_INFO
	.align		4
.L_140:
        /*0018*/ 	.byte	0x04, 0x17
        /*001a*/ 	.short	(.L_142 - .L_141)
.L_141:
        /*001c*/ 	.word	0x00000000
        /*0020*/ 	.short	0x0006
        /*0022*/ 	.short	0x002c
        /*0024*/ 	.byte	0x00, 0xf0, 0x11, 0x00


	//----- nvinfo : EIATTR_KPARAM_INFO
	.align		4
.L_142:
        /*0028*/ 	.byte	0x04, 0x17
        /*002a*/ 	.short	(.L_144 - .L_143)
.L_143:
        /*002c*/ 	.word	0x00000000
        /*0030*/ 	.short	0x0005
        /*0032*/ 	.short	0x0028
        /*0034*/ 	.byte	0x00, 0xf0, 0x11, 0x00


	//----- nvinfo : EIATTR_KPARAM_INFO
	.align		4
.L_144:
        /*0038*/ 	.byte	0x04, 0x17
        /*003a*/ 	.short	(.L_146 - .L_145)
.L_145:
        /*003c*/ 	.word	0x00000000
        /*0040*/ 	.short	0x0004
        /*0042*/ 	.short	0x0020
        /*0044*/ 	.byte	0x00, 0xf5, 0x21, 0x00


	//----- nvinfo : EIATTR_KPARAM_INFO
	.align		4
.L_146:
        /*0048*/ 	.byte	0x04, 0x17
        /*004a*/ 	.short	(.L_148 - .L_147)
.L_147:
        /*004c*/ 	.word	0x00000000
        /*0050*/ 	.short	0x0003
        /*0052*/ 	.short	0x0018
        /*0054*/ 	.byte	0x00, 0xf5, 0x21, 0x00


	//----- nvinfo : EIATTR_KPARAM_INFO
	.align		4
.L_148:
        /*0058*/ 	.byte	0x04, 0x17
        /*005a*/ 	.short	(.L_150 - .L_149)
.L_149:
        /*005c*/ 	.word	0x00000000
        /*0060*/ 	.short	0x0002
        /*0062*/ 	.short	0x0010
        /*0064*/ 	.byte	0x00, 0xf5, 0x21, 0x00


	//----- nvinfo : EIATTR_KPARAM_INFO
	.align		4
.L_150:
        /*0068*/ 	.byte	0x04, 0x17
        /*006a*/ 	.short	(.L_152 - .L_151)
.L_151:
        /*006c*/ 	.word	0x00000000
        /*0070*/ 	.short	0x0001
        /*0072*/ 	.short	0x0008
        /*0074*/ 	.byte	0x00, 0xf5, 0x21, 0x00


	//----- nvinfo : EIATTR_KPARAM_INFO
	.align		4
.L_152:
        /*0078*/ 	.byte	0x04, 0x17
        /*007a*/ 	.short	(.L_154 - .L_153)
.L_153:
        /*007c*/ 	.word	0x00000000
        /*0080*/ 	.short	0x0000
        /*0082*/ 	.short	0x0000
        /*0084*/ 	.byte	0x00, 0xf5, 0x21, 0x00


	//----- nvinfo : EIATTR_SPARSE_MMA_MASK
	.align		4
.L_154:
        /*0088*/ 	.byte	0x03, 0x50
        /*008a*/ 	.short	0x0000


	//----- nvinfo : EIATTR_MAXREG_COUNT
	.align		4
        /*008c*/ 	.byte	0x03, 0x1b
        /*008e*/ 	.short	0x00ff


	//----- nvinfo : EIATTR_MERCURY_ISA_VERSION
	.align		4
        /*0090*/ 	.byte	0x03, 0x5f
        /*0092*/ 	.short	0x0101


	//----- nvinfo : EIATTR_INT_WARP_WIDE_INSTR_OFFSETS
	.align		4
        /*0094*/ 	.byte	0x04, 0x31
        /*0096*/ 	.short	(.L_156 - .L_155)


	//   ....[0]....
.L_155:
        /*0098*/ 	.word	0x000008f0


	//   ....[1]....
        /*009c*/ 	.word	0x00000980


	//----- nvinfo : EIATTR_VRC_CTA_INIT_COUNT
	.align		4
.L_156:
        /*00a0*/ 	.byte	0x02, 0x4a
	.zero		1
	.zero		1


	//----- nvinfo : EIATTR_EXIT_INSTR_OFFSETS
	.align		4
        /*00a4*/ 	.byte	0x04, 0x1c
        /*00a6*/ 	.short	(.L_158 - .L_157)


	//   ....[0]....
.L_157:
        /*00a8*/ 	.word	0x00000100


	//   ....[1]....
        /*00ac*/ 	.word	0x00000180


	//   ....[2]....
        /*00b0*/ 	.word	0x00000200


	//   ....[3]....
        /*00b4*/ 	.word	0x00000260


	//   ....[4]....
        /*00b8*/ 	.word	0x000002c0


	//   ....[5]....
        /*00bc*/ 	.word	0x00000300


	//   ....[6]....
        /*00c0*/ 	.word	0x00000340


	//   ....[7]....
        /*00c4*/ 	.word	0x00000380


	//   ....[8]....
        /*00c8*/ 	.word	0x000003c0


	//   ....[9]....
        /*00cc*/ 	.word	0x00000400


	//   ....[10]....
        /*00d0*/ 	.word	0x00000440


	//   ....[11]....
        /*00d4*/ 	.word	0x00000480


	//   ....[12]....
        /*00d8*/ 	.word	0x000004d0


	//   ....[13]....
        /*00dc*/ 	.word	0x00000520


	//   ....[14]....
        /*00e0*/ 	.word	0x00000560


	//   ....[15]....
        /*00e4*/ 	.word	0x000005a0


	//   ....[16]....
        /*00e8*/ 	.word	0x000005e0


	//   ....[17]....
        /*00ec*/ 	.word	0x00000620


	//   ....[18]....
        /*00f0*/ 	.word	0x00000660


	//   ....[19]....
        /*00f4*/ 	.word	0x000006b0


	//   ....[20]....
        /*00f8*/ 	.word	0x00000700


	//   ....[21]....
        /*00fc*/ 	.word	0x00000750


	//   ....[22]....
        /*0100*/ 	.word	0x00000790


	//   ....[23]....
        /*0104*/ 	.word	0x000007d0


	//   ....[24]....
        /*0108*/ 	.word	0x00000810


	//   ....[25]....
        /*010c*/ 	.word	0x00000850


	//   ....[26]....
        /*0110*/ 	.word	0x00000890


	//   ....[27]....
        /*0114*/ 	.word	0x000008d0


	//   ....[28]....
        /*0118*/ 	.word	0x000009b0


	//   ....[29]....
        /*011c*/ 	.word	0x00000a40


	//----- nvinfo : EIATTR_CBANK_PARAM_SIZE
	.align		4
.L_158:
        /*0120*/ 	.byte	0x03, 0x19
        /*0122*/ 	.short	0x0034


	//----- nvinfo : EIATTR_PARAM_CBANK
	.align		4
        /*0124*/ 	.byte	0x04, 0x0a
        /*0126*/ 	.short	(.L_160 - .L_159)
	.align		4
.L_159:
        /*0128*/ 	.word	index@(.nv.constant0._Z10extremaKerPKfS0_S0_P2KPPiiif)
        /*012c*/ 	.short	0x0380
        /*012e*/ 	.short	0x0034


	//----- nvinfo : EIATTR_SW_WAR
	.align		4
.L_160:
        /*0130*/ 	.byte	0x04, 0x36
        /*0132*/ 	.short	(.L_162 - .L_161)
.L_161:
        /*0134*/ 	.word	0x00000008
.L_162:


//--------------------- .nv.info._Z8sobelKerPKhPfS1_ii --------------------------
	.section	.nv.info._Z8sobelKerPKhPfS1_ii,"",@"SHT_CUDA_INFO"
	.sectionflags	@""
	.align	4


	//----- nvinfo : EIATTR_CUDA_API_VERSION
	.align		4
        /*0000*/ 	.byte	0x04, 0x37
        /*0002*/ 	.short	(.L_164 - .L_163)
.L_163:
        /*0004*/ 	.word	0x00000082


	//----- nvinfo : EIATTR_KPARAM_INFO
	.align		4
.L_164:
        /*0008*/ 	.byte	0x04, 0x17
        /*000a*/ 	.short	(.L_166 - .L_165)
.L_165:
        /*000c*/ 	.word	0x00000000
        /*0010*/ 	.short	0x0004
        /*0012*/ 	.short	0x001c
        /*0014*/ 	.byte	0x00, 0xf0, 0x11, 0x00


	//----- nvinfo : EIATTR_KPARAM_INFO
	.align		4
.L_166:
        /*0018*/ 	.byte	0x04, 0x17
        /*001a*/ 	.short	(.L_168 - .L_167)
.L_167:
        /*001c*/ 	.word	0x00000000
        /*0020*/ 	.short	0x0003
        /*0022*/ 	.short	0x0018
        /*0024*/ 	.byte	0x00, 0xf0, 0x11, 0x00


	//----- nvinfo : EIATTR_KPARAM_INFO
	.align		4
.L_168:
        /*0028*/ 	.byte	0x04, 0x17
        /*002a*/ 	.short	(.L_170 - .L_169)
.L_169:
        /*002c*/ 	.word	0x00000000
        /*0030*/ 	.short	0x0002
        /*0032*/ 	.short	0x0010
        /*0034*/ 	.byte	0x00, 0xf5, 0x21, 0x00


	//----- nvinfo : EIATTR_KPARAM_INFO
	.align		4
.L_170:
        /*0038*/ 	.byte	0x04, 0x17
        /*003a*/ 	.short	(.L_172 - .L_171)
.L_171:
        /*003c*/ 	.word	0x00000000
        /*0040*/ 	.short	0x0001
        /*0042*/ 	.short	0x0008
        /*0044*/ 	.byte	0x00, 0xf5, 0x21, 0x00


	//----- nvinfo : EIATTR_KPARAM_INFO
	.align		4
.L_172:
        /*0048*/ 	.byte	0x04, 0x17
        /*004a*/ 	.short	(.L_174 - .L_173)
.L_173:
        /*004c*/ 	.word	0x00000000
        /*0050*/ 	.short	0x0000
        /*0052*/ 	.short	0x0000
        /*0054*/ 	.byte	0x00, 0xf5, 0x21, 0x00


	//----- nvinfo : EIATTR_SPARSE_MMA_MASK
	.align		4
.L_174:
        /*0058*/ 	.byte	0x03, 0x50
        /*005a*/ 	.short	0x0000


	//----- nvinfo : EIATTR_MAXREG_COUNT
	.align		4
        /*005c*/ 	.byte	0x03, 0x1b
        /*005e*/ 	.short	0x00ff


	//----- nvinfo : EIATTR_MERCURY_ISA_VERSION
	.align		4
        /*0060*/ 	.byte	0x03, 0x5f
        /*0062*/ 	.short	0x0101


	//----- nvinfo : EIATTR_VRC_CTA_INIT_COUNT
	.align		4
        /*0064*/ 	.byte	0x02, 0x4a
	.zero		1
	.zero		1


	//----- nvinfo : EIATTR_EXIT_INSTR_OFFSETS
	.align		4
        /*0068*/ 	.byte	0x04, 0x1c
        /*006a*/ 	.short	(.L_176 - .L_175)


	//   ....[0]....
.L_175:
        /*006c*/ 	.word	0x00000100


	//   ....[1]....
        /*0070*/ 	.word	0x00000730


	//----- nvinfo : EIATTR_CRS_STACK_SIZE
	.align		4
.L_176:
        /*0074*/ 	.byte	0x04, 0x1e
        /*0076*/ 	.short	(.L_178 - .L_177)
.L_177:
        /*0078*/ 	.word	0x00000000


	//----- nvinfo : EIATTR_CBANK_PARAM_SIZE
	.align		4
.L_178:
        /*007c*/ 	.byte	0x03, 0x19
        /*007e*/ 	.short	0x0020


	//----- nvinfo : EIATTR_PARAM_CBANK
	.align		4
        /*0080*/ 	.byte	0x04, 0x0a
        /*0082*/ 	.short	(.L_180 - .L_179)
	.align		4
.L_179:
        /*0084*/ 	.word	index@(.nv.constant0._Z8sobelKerPKhPfS1_ii)
        /*0088*/ 	.short	0x0380
        /*008a*/ 	.short	0x0020


	//----- nvinfo : EIATTR_SW_WAR
	.align		4
.L_180:
        /*008c*/ 	.byte	0x04, 0x36
        /*008e*/ 	.short	(.L_182 - .L_181)
.L_181:
        /*0090*/ 	.word	0x00000008
.L_182:


//--------------------- .nv.info._Z6dogKerPKfS0_Pfi --------------------------
	.section	.nv.info._Z6dogKerPKfS0_Pfi,"",@"SHT_CUDA_INFO"
	.sectionflags	@""
	.align	4


	//----- nvinfo : EIATTR_CUDA_API_VERSION
	.align		4
        /*0000*/ 	.byte	0x04, 0x37
        /*0002*/ 	.short	(.L_184 - .L_183)
.L_183:
        /*0004*/ 	.word	0x00000082


	//----- nvinfo : EIATTR_KPARAM_INFO
	.align		4
.L_184:
        /*0008*/ 	.byte	0x04, 0x17
        /*000a*/ 	.short	(.L_186 - .L_185)
.L_185:
        /*000c*/ 	.word	0x00000000
        /*0010*/ 	.short	0x0003
        /*0012*/ 	.short	0x0018
        /*0014*/ 	.byte	0x00, 0xf0, 0x11, 0x00


	//----- nvinfo : EIATTR_KPARAM_INFO
	.align		4
.L_186:
        /*0018*/ 	.byte	0x04, 0x17
        /*001a*/ 	.short	(.L_188 - .L_187)
.L_187:
        /*001c*/ 	.word	0x00000000
        /*0020*/ 	.short	0x0002
        /*0022*/ 	.short	0x0010
        /*0024*/ 	.byte	0x00, 0xf5, 0x21, 0x00


	//----- nvinfo : EIATTR_KPARAM_INFO
	.align		4
.L_188:
        /*0028*/ 	.byte	0x04, 0x17
        /*002a*/ 	.short	(.L_190 - .L_189)
.L_189:
        /*002c*/ 	.word	0x00000000
        /*0030*/ 	.short	0x0001
        /*0032*/ 	.short	0x0008
        /*0034*/ 	.byte	0x00, 0xf5, 0x21, 0x00


	//----- nvinfo : EIATTR_KPARAM_INFO
	.align		4
.L_190:
        /*0038*/ 	.byte	0x04, 0x17
        /*003a*/ 	.short	(.L_192 - .L_191)
.L_191:
        /*003c*/ 	.word	0x00000000
        /*0040*/ 	.short	0x0000
        /*0042*/ 	.short	0x0000
        /*0044*/ 	.byte	0x00, 0xf5, 0x21, 0x00


	//----- nvinfo : EIATTR_SPARSE_MMA_MASK
	.align		4
.L_192:
        /*0048*/ 	.byte	0x03, 0x50
        /*004a*/ 	.short	0x0000


	//----- nvinfo : EIATTR_MAXREG_COUNT
	.align		4
        /*004c*/ 	.byte	0x03, 0x1b
        /*004e*/ 	.short	0x00ff


	//----- nvinfo : EIATTR_MERCURY_ISA_VERSION
	.align		4
        /*0050*/ 	.byte	0x03, 0x5f
        /*0052*/ 	.short	0x0101


	//----- nvinfo : EIATTR_VRC_CTA_INIT_COUNT
	.align		4
        /*0054*/ 	.byte	0x02, 0x4a
	.zero		1
	.zero		1


	//----- nvinfo : EIATTR_EXIT_INSTR_OFFSETS
	.align		4
        /*0058*/ 	.byte	0x04, 0x1c
        /*005a*/ 	.short	(.L_194 - .L_193)


	//   ....[0]....
.L_193:
        /*005c*/ 	.word	0x00000070


	//   ....[1]....
        /*0060*/ 	.word	0x00000130


	//----- nvinfo : EIATTR_CBANK_PARAM_SIZE
	.align		4
.L_194:
        /*0064*/ 	.byte	0x03, 0x19
        /*0066*/ 	.short	0x001c


	//----- nvinfo : EIATTR_PARAM_CBANK
	.align		4
        /*0068*/ 	.byte	0x04, 0x0a
        /*006a*/ 	.short	(.L_196 - .L_195)
	.align		4
.L_195:
        /*006c*/ 	.word	index@(.nv.constant0._Z6dogKerPKfS0_Pfi)
        /*0070*/ 	.short	0x0380
        /*0072*/ 	.short	0x001c


	//----- nvinfo : EIATTR_SW_WAR
	.align		4
.L_196:
        /*0074*/ 	.byte	0x04, 0x36
        /*0076*/ 	.short	(.L_198 - .L_197)
.L_197:
        /*0078*/ 	.word	0x00000008
.L_198:


//--------------------- .nv.info._Z7u8ToF32PKhPfi --------------------------
	.section	.nv.info._Z7u8ToF32PKhPfi,"",@"SHT_CUDA_INFO"
	.sectionflags	@""
	.align	4


	//----- nvinfo : EIATTR_CUDA_API_VERSION
	.align		4
        /*0000*/ 	.byte	0x04, 0x37
        /*0002*/ 	.short	(.L_200 - .L_199)
.L_199:
        /*0004*/ 	.word	0x00000082


	//----- nvinfo : EIATTR_KPARAM_INFO
	.align		4
.L_200:
        /*0008*/ 	.byte	0x04, 0x17
        /*000a*/ 	.short	(.L_202 - .L_201)
.L_201:
        /*000c*/ 	.word	0x00000000
        /*0010*/ 	.short	0x0002
        /*0012*/ 	.short	0x0010
        /*0014*/ 	.byte	0x00, 0xf0, 0x11, 0x00


	//----- nvinfo : EIATTR_KPARAM_INFO
	.align		4
.L_202:
        /*0018*/ 	.byte	0x04, 0x17
        /*001a*/ 	.short	(.L_204 - .L_203)
.L_203:
        /*001c*/ 	.word	0x00000000
        /*0020*/ 	.short	0x0001
        /*0022*/ 	.short	0x0008
        /*0024*/ 	.byte	0x00, 0xf5, 0x21, 0x00


	//----- nvinfo : EIATTR_KPARAM_INFO
	.align		4
.L_204:
        /*0028*/ 	.byte	0x04, 0x17
        /*002a*/ 	.short	(.L_206 - .L_205)
.L_205:
        /*002c*/ 	.word	0x00000000
        /*0030*/ 	.short	0x0000
        /*0032*/ 	.short	0x0000
        /*0034*/ 	.byte	0x00, 0xf5, 0x21, 0x00


	//----- nvinfo : EIATTR_SPARSE_MMA_MASK
	.align		4
.L_206:
        /*0038*/ 	.byte	0x03, 0x50
        /*003a*/ 	.short	0x0000


	//----- nvinfo : EIATTR_MAXREG_COUNT
	.align		4
        /*003c*/ 	.byte	0x03, 0x1b
        /*003e*/ 	.short	0x00ff


	//----- nvinfo : EIATTR_MERCURY_ISA_VERSION
	.align		4
        /*0040*/ 	.byte	0x03, 0x5f
        /*0042*/ 	.short	0x0101


	//----- nvinfo : EIATTR_VRC_CTA_INIT_COUNT
	.align		4
        /*0044*/ 	.byte	0x02, 0x4a
	.zero		1
	.zero		1


	//----- nvinfo : EIATTR_EXIT_INSTR_OFFSETS
	.align		4
        /*0048*/ 	.byte	0x04, 0x1c
        /*004a*/ 	.short	(.L_208 - .L_207)


	//   ....[0]....
.L_207:
        /*004c*/ 	.word	0x00000070


	//   ....[1]....
        /*0050*/ 	.word	0x00000110


	//----- nvinfo : EIATTR_CBANK_PARAM_SIZE
	.align		4
.L_208:
        /*0054*/ 	.byte	0x03, 0x19
        /*0056*/ 	.short	0x0014


	//----- nvinfo : EIATTR_PARAM_CBANK
	.align		4
        /*0058*/ 	.byte	0x04, 0x0a
        /*005a*/ 	.short	(.L_210 - .L_209)
	.align		4
.L_209:
        /*005c*/ 	.word	index@(.nv.constant0._Z7u8ToF32PKhPfi)
        /*0060*/ 	.short	0x0380
        /*0062*/ 	.short	0x0014


	//----- nvinfo : EIATTR_SW_WAR
	.align		4
.L_210:
        /*0064*/ 	.byte	0x04, 0x36
        /*0066*/ 	.short	(.L_212 - .L_211)
.L_211:
        /*0068*/ 	.word	0x00000008
.L_212:


//--------------------- .nv.callgraph             --------------------------
	.section	.nv.callgraph,"",@"SHT_CUDA_CALLGRAPH"
	.align	4
	.sectionentsize	8
	.align		4
        /*0000*/ 	.word	0x00000000
	.align		4
        /*0004*/ 	.word	0xffffffff
	.align		4
        /*0008*/ 	.word	0x00000000
	.align		4
        /*000c*/ 	.word	0xfffffffe
	.align		4
        /*0010*/ 	.word	0x00000000
	.align		4
        /*0014*/ 	.word	0xfffffffd
	.align		4
        /*0018*/ 	.word	0x00000000
	.align		4
        /*001c*/ 	.word	0xfffffffc


//--------------------- .nv.constant3             --------------------------
	.section	.nv.constant3,"a",@progbits
	.align	4
.nv.constant3:
	.type		c_g7,@object
	.size		c_g7,(.L_0 - c_g7)
c_g7:
	.zero		28
.L_0:


//--------------------- .text._Z6gaussVILi3EEvPKfPfii --------------------------
	.section	.text._Z6gaussVILi3EEvPKfPfii,"ax",@progbits
	.align	128
        .global         _Z6gaussVILi3EEvPKfPfii
        .type           _Z6gaussVILi3EEvPKfPfii,@function
        .size           _Z6gaussVILi3EEvPKfPfii,(.L_x_378 - _Z6gaussVILi3EEvPKfPfii)
        .other          _Z6gaussVILi3EEvPKfPfii,@"STO_CUDA_ENTRY STV_DEFAULT"
_Z6gaussVILi3EEvPKfPfii:
.text._Z6gaussVILi3EEvPKfPfii:
[----:B------:R-:W-:Y:S01]  /*0000*/  LDC R1, c[0x0][0x37c] ;  /* 0x0000df00ff017b82 */ /* 0x000fe20000000800 */
[----:B------:R-:W0:Y:S07]  /*0010*/  S2R R5, SR_TID.Y ;  /* 0x0000000000057919 */ /* 0x000e2e0000002200 */
[----:B------:R-:W1:Y:S01]  /*0020*/  LDC R7, c[0x0][0x360] ;  /* 0x0000d800ff077b82 */ /* 0x000e620000000800 */
[----:B------:R-:W1:Y:S07]  /*0030*/  S2R R0, SR_TID.X ;  /* 0x0000000000007919 */ /* 0x000e6e0000002100 */
[----:B------:R-:W0:Y:S08]  /*0040*/  S2UR UR5, SR_CTAID.Y ;  /* 0x00000000000579c3 */ /* 0x000e300000002600 */
[----:B------:R-:W0:Y:S08]  /*0050*/  LDC R6, c[0x0][0x364] ;  /* 0x0000d900ff067b82 */ /* 0x000e300000000800 */
[----:B------:R-:W1:Y:S08]  /*0060*/  S2UR UR4, SR_CTAID.X ;  /* 0x00000000000479c3 */ /* 0x000e700000002500 */
[----:B------:R-:W2:Y:S01]  /*0070*/  LDC.64 R2, c[0x0][0x390] ;  /* 0x0000e400ff027b82 */ /* 0x000ea20000000a00 */
[----:B0-----:R-:W-:-:S02]  /*0080*/  IMAD R6, R6, UR5, R5 ;  /* 0x0000000506067c24 */ /* 0x001fc4000f8e0205 */
[----:B-1----:R-:W-:-:S03]  /*0090*/  IMAD R7, R7, UR4, R0 ;  /* 0x0000000407077c24 */ /* 0x002fc6000f8e0200 */
[----:B--2---:R-:W-:-:S04]  /*00a0*/  ISETP.GE.AND P0, PT, R6, R3, PT ;  /* 0x000000030600720c */ /* 0x004fc80003f06270 */
[----:B------:R-:W-:-:S13]  /*00b0*/  ISETP.GE.OR P0, PT, R7, R2, P0 ;  /* 0x000000020700720c */ /* 0x000fda0000706670 */
[----:B------:R-:W-:Y:S05]  /*00c0*/  @P0 EXIT ;  /* 0x000000000000094d */ /* 0x000fea0003800000 */
[----:B------:R-:W0:Y:S01]  /*00d0*/  LDC.64 R4, c[0x0][0x380] ;  /* 0x0000e000ff047b82 */ /* 0x000e220000000a00 */
[----:B------:R-:W-:Y:S01]  /*00e0*/  IADD3 R3, PT, PT, R3, -0x1, RZ ;  /* 0xffffffff03037810 */ /* 0x000fe20007ffe0ff */
[----:B------:R-:W1:Y:S01]  /*00f0*/  LDCU.64 UR4, c[0x0][0x358] ;  /* 0x00006b00ff0477ac */ /* 0x000e620008000a00 */
[C---:B------:R-:W-:Y:S02]  /*0100*/  ISETP.GE.U32.AND P0, PT, R6.reuse, 0x3, PT ;  /* 0x000000030600780c */ /* 0x040fe40003f06070 */
[C-C-:B------:R-:W-:Y:S01]  /*0110*/  VIADDMNMX.U32 R0, R6.reuse, 0xfffffffd, R3.reuse, PT ;  /* 0xfffffffd06007846 */ /* 0x140fe20003800003 */
[----:B------:R-:W2:Y:S01]  /*0120*/  LDCU.128 UR8, c[0x3][URZ] ;  /* 0x00c00000ff0877ac */ /* 0x000ea20008000c00 */
[C---:B------:R-:W-:Y:S02]  /*0130*/  ISETP.GE.U32.AND P1, PT, R6.reuse, 0x2, PT ;  /* 0x000000020600780c */ /* 0x040fe40003f26070 */
[----:B------:R-:W-:Y:S01]  /*0140*/  VIADDMNMX.U32 R8, R6, 0xfffffffe, R3, PT ;  /* 0xfffffffe06087846 */ /* 0x000fe20003800003 */
[----:B------:R-:W3:Y:S01]  /*0150*/  LDCU.64 UR6, c[0x3][0x10] ;  /* 0x00c00200ff0677ac */ /* 0x000ee20008000a00 */
[----:B------:R-:W-:-:S02]  /*0160*/  SEL R0, R0, RZ, P0 ;  /* 0x000000ff00007207 */ /* 0x000fc40000000000 */
[----:B------:R-:W-:Y:S02]  /*0170*/  VIMNMX.U32 R9, PT, PT, R6, 0x1, !PT ;  /* 0x0000000106097848 */ /* 0x000fe40007fe0000 */
[----:B------:R-:W-:Y:S01]  /*0180*/  SEL R8, R8, RZ, P1 ;  /* 0x000000ff08087207 */ /* 0x000fe20000800000 */
[----:B------:R-:W-:Y:S01]  /*0190*/  IMAD R13, R0, R2, R7 ;  /* 0x00000002000d7224 */ /* 0x000fe200078e0207 */
[----:B------:R-:W-:-:S03]  /*01a0*/  IADD3 R9, PT, PT, R9, -0x1, RZ ;  /* 0xffffffff09097810 */ /* 0x000fc60007ffe0ff */
[-CC-:B------:R-:W-:Y:S01]  /*01b0*/  IMAD R15, R8, R2.reuse, R7.reuse ;  /* 0x00000002080f7224 */ /* 0x180fe200078e0207 */
[C---:B------:R-:W-:Y:S01]  /*01c0*/  VIMNMX.U32 R8, PT, PT, R6.reuse, R3, PT ;  /* 0x0000000306087248 */ /* 0x040fe20003fe0000 */
[----:B------:R-:W-:Y:S02]  /*01d0*/  IMAD R9, R9, R2, R7 ;  /* 0x0000000209097224 */ /* 0x000fe400078e0207 */
[----:B0-----:R-:W-:Y:S01]  /*01e0*/  IMAD.WIDE R12, R13, 0x4, R4 ;  /* 0x000000040d0c7825 */ /* 0x001fe200078e0204 */
[----:B------:R-:W-:-:S03]  /*01f0*/  VIADDMNMX.U32 R10, R6, 0x1, R3, PT ;  /* 0x00000001060a7846 */ /* 0x000fc60003800003 */
[----:B------:R-:W-:Y:S01]  /*0200*/  IMAD.WIDE R14, R15, 0x4, R4 ;  /* 0x000000040f0e7825 */ /* 0x000fe200078e0204 */
[----:B-1----:R0:W2:Y:S03]  /*0210*/  LDG.E R0, desc[UR4][R12.64] ;  /* 0x000000040c007981 */ /* 0x0020a6000c1e1900 */
[-C--:B------:R-:W-:Y:S02]  /*0220*/  IMAD R11, R8, R2.reuse, R7 ;  /* 0x00000002080b7224 */ /* 0x080fe400078e0207 */
[----:B------:R-:W-:Y:S01]  /*0230*/  IMAD.WIDE R16, R9, 0x4, R4 ;  /* 0x0000000409107825 */ /* 0x000fe200078e0204 */
[----:B------:R1:W4:Y:S01]  /*0240*/  LDG.E R8, desc[UR4][R14.64] ;  /* 0x000000040e087981 */ /* 0x000322000c1e1900 */
[----:B------:R-:W-:Y:S02]  /*0250*/  VIADDMNMX.U32 R18, R6, 0x2, R3, PT ;  /* 0x0000000206127846 */ /* 0x000fe40003800003 */
[----:B------:R-:W-:Y:S01]  /*0260*/  IMAD R19, R10, R2, R7 ;  /* 0x000000020a137224 */ /* 0x000fe200078e0207 */
[----:B------:R-:W5:Y:S01]  /*0270*/  LDG.E R9, desc[UR4][R16.64] ;  /* 0x0000000410097981 */ /* 0x000f62000c1e1900 */
[----:B------:R-:W-:Y:S01]  /*0280*/  IMAD.WIDE R10, R11, 0x4, R4 ;  /* 0x000000040b0a7825 */ /* 0x000fe200078e0204 */
[----:B------:R-:W-:-:S03]  /*0290*/  VIADDMNMX.U32 R20, R6, 0x3, R3, PT ;  /* 0x0000000306147846 */ /* 0x000fc60003800003 */
[-C--:B------:R-:W-:Y:S02]  /*02a0*/  IMAD R3, R18, R2.reuse, R7 ;  /* 0x0000000212037224 */ /* 0x080fe400078e0207 */
[----:B0-----:R-:W-:Y:S01]  /*02b0*/  IMAD.WIDE R12, R19, 0x4, R4 ;  /* 0x00000004130c7825 */ /* 0x001fe200078e0204 */
[----:B------:R-:W3:Y:S03]  /*02c0*/  LDG.E R11, desc[UR4][R10.64] ;  /* 0x000000040a0b7981 */ /* 0x000ee6000c1e1900 */
[----:B------:R-:W-:Y:S02]  /*02d0*/  IMAD R21, R20, R2, R7 ;  /* 0x0000000214157224 */ /* 0x000fe400078e0207 */
[--C-:B------:R-:W-:Y:S01]  /*02e0*/  IMAD.WIDE R18, R3, 0x4, R4.reuse ;  /* 0x0000000403127825 */ /* 0x100fe200078e0204 */
[----:B------:R-:W3:Y:S03]  /*02f0*/  LDG.E R13, desc[UR4][R12.64] ;  /* 0x000000040c0d7981 */ /* 0x000ee6000c1e1900 */
[----:B-1----:R-:W-:-:S02]  /*0300*/  IMAD.WIDE R14, R21, 0x4, R4 ;  /* 0x00000004150e7825 */ /* 0x002fc400078e0204 */
[----:B------:R-:W3:Y:S01]  /*0310*/  LDG.E R19, desc[UR4][R18.64] ;  /* 0x0000000412137981 */ /* 0x000ee2000c1e1900 */
[----:B------:R-:W0:Y:S03]  /*0320*/  LDC.64 R4, c[0x0][0x388] ;  /* 0x0000e200ff047b82 */ /* 0x000e260000000a00 */
[----:B------:R-:W3:Y:S01]  /*0330*/  LDG.E R15, desc[UR4][R14.64] ;  /* 0x000000040e0f7981 */ /* 0x000ee2000c1e1900 */
[----:B------:R-:W-:-:S04]  /*0340*/  IMAD R7, R6, R2, R7 ;  /* 0x0000000206077224 */ /* 0x000fc800078e0207 */
[----:B0-----:R-:W-:-:S04]  /*0350*/  IMAD.WIDE R4, R7, 0x4, R4 ;  /* 0x0000000407047825 */ /* 0x001fc800078e0204 */
[----:B--2---:R-:W-:Y:S01]  /*0360*/  FFMA R3, R0, UR8, RZ ;  /* 0x0000000800037c23 */ /* 0x004fe200080000ff */
[----:B------:R-:W0:Y:S03]  /*0370*/  LDCU UR8, c[0x3][0x18] ;  /* 0x00c00300ff0877ac */ /* 0x000e260008000800 */
[----:B----4-:R-:W-:-:S04]  /*0380*/  FFMA R8, R8, UR9, R3 ;  /* 0x0000000908087c23 */ /* 0x010fc80008000003 */
[----:B-----5:R-:W-:-:S04]  /*0390*/  FFMA R8, R9, UR10, R8 ;  /* 0x0000000a09087c23 */ /* 0x020fc80008000008 */
[----:B---3--:R-:W-:-:S04]  /*03a0*/  FFMA R8, R11, UR11, R8 ;  /* 0x0000000b0b087c23 */ /* 0x008fc80008000008 */
[----:B------:R-:W-:-:S04]  /*03b0*/  FFMA R8, R13, UR6, R8 ;  /* 0x000000060d087c23 */ /* 0x000fc80008000008 */
[----:B------:R-:W-:-:S04]  /*03c0*/  FFMA R8, R19, UR7, R8 ;  /* 0x0000000713087c23 */ /* 0x000fc80008000008 */
[----:B0-----:R-:W-:-:S05]  /*03d0*/  FFMA R15, R15, UR8, R8 ;  /* 0x000000080f0f7c23 */ /* 0x001fca0008000008 */
[----:B------:R-:W-:Y:S01]  /*03e0*/  STG.E desc[UR4][R4.64], R15 ;  /* 0x0000000f04007986 */ /* 0x000fe2000c101904 */
[----:B------:R-:W-:Y:S05]  /*03f0*/  EXIT ;  /* 0x000000000000794d */ /* 0x000fea0003800000 */
.L_x_0:
[----:B------:R-:W-:-:S00]  /*0400*/  BRA `(.L_x_0) ;  /* 0xfffffffc00fc7947 */ /* 0x000fc0000383ffff */
[----:B------:R-:W-:-:S00]  /*0410*/  NOP ;  /* 0x0000000000007918 */ /* 0x000fc00000000000 */
        /* <DEDUP_REMOVED lines=14> */
.L_x_378:


//--------------------- .text._Z6gaussHILi3EEvPKfPfii --------------------------
	.section	.text._Z6gaussHILi3EEvPKfPfii,"ax",@progbits
	.align	128
        .global         _Z6gaussHILi3EEvPKfPfii
        .type           _Z6gaussHILi3EEvPKfPfii,@function
        .size           _Z6gaussHILi3EEvPKfPfii,(.L_x_379 - _Z6gaussHILi3EEvPKfPfii)
        .other          _Z6gaussHILi3EEvPKfPfii,@"STO_CUDA_ENTRY STV_DEFAULT"
_Z6gaussHILi3EEvPKfPfii:
.text._Z6gaussHILi3EEvPKfPfii:
        /* <DEDUP_REMOVED lines=14> */
[----:B------:R-:W1:Y:S01]  /*00e0*/  LDCU.64 UR6, c[0x0][0x380] ;  /* 0x00007000ff0677ac */ /* 0x000e620008000a00 */
[----:B------:R-:W-:Y:S01]  /*00f0*/  VIADD R10, R8, 0xffffffff ;  /* 0xffffffff080a7836 */ /* 0x000fe20000000000 */
[C---:B------:R-:W-:Y:S01]  /*0100*/  ISETP.GE.AND P0, PT, R5.reuse, 0x3, PT ;  /* 0x000000030500780c */ /* 0x040fe20003f06270 */
[----:B------:R-:W-:Y:S01]  /*0110*/  IMAD R4, R4, R8, RZ ;  /* 0x0000000804047224 */ /* 0x000fe200078e02ff */
[C---:B------:R-:W-:Y:S01]  /*0120*/  VIMNMX R11, PT, PT, R5.reuse, 0x1, !PT ;  /* 0x00000001050b7848 */ /* 0x040fe20007fe0100 */
[----:B------:R-:W2:Y:S01]  /*0130*/  LDCU.64 UR4, c[0x0][0x358] ;  /* 0x00006b00ff0477ac */ /* 0x000ea20008000a00 */
[C---:B------:R-:W-:Y:S02]  /*0140*/  VIADDMNMX R0, R5.reuse, 0xfffffffd, R10, PT ;  /* 0xfffffffd05007846 */ /* 0x040fe4000380010a */
[----:B------:R-:W-:Y:S01]  /*0150*/  ISETP.GE.AND P1, PT, R5, 0x2, PT ;  /* 0x000000020500780c */ /* 0x000fe20003f26270 */
[----:B------:R-:W3:Y:S01]  /*0160*/  LDCU.128 UR8, c[0x3][URZ] ;  /* 0x00c00000ff0877ac */ /* 0x000ee20008000c00 */
[----:B------:R-:W-:-:S02]  /*0170*/  SEL R7, R0, RZ, P0 ;  /* 0x000000ff00077207 */ /* 0x000fc40000000000 */
[----:B------:R-:W-:Y:S02]  /*0180*/  VIADDMNMX R6, R5, 0xfffffffe, R10, PT ;  /* 0xfffffffe05067846 */ /* 0x000fe4000380010a */
[C---:B------:R-:W-:Y:S01]  /*0190*/  IADD3 R11, P0, PT, R4.reuse, R11, RZ ;  /* 0x0000000b040b7210 */ /* 0x040fe20007f1e0ff */
[----:B------:R-:W-:Y:S01]  /*01a0*/  IMAD.IADD R7, R4, 0x1, R7 ;  /* 0x0000000104077824 */ /* 0x000fe200078e0207 */
[----:B------:R-:W-:Y:S02]  /*01b0*/  SEL R9, R6, RZ, P1 ;  /* 0x000000ff06097207 */ /* 0x000fe40000800000 */
[C---:B------:R-:W-:Y:S02]  /*01c0*/  LEA.HI.X.SX32 R0, R4.reuse, RZ, 0x1, P0 ;  /* 0x000000ff04007211 */ /* 0x040fe400000f0eff */
[----:B-1----:R-:W-:Y:S01]  /*01d0*/  LEA R6, P0, R11, UR6, 0x2 ;  /* 0x000000060b067c11 */ /* 0x002fe2000f8010ff */
[----:B------:R-:W-:Y:S02]  /*01e0*/  IMAD.IADD R9, R4, 0x1, R9 ;  /* 0x0000000104097824 */ /* 0x000fe400078e0209 */
[----:B0-----:R-:W-:Y:S01]  /*01f0*/  IMAD.WIDE R12, R7, 0x4, R2 ;  /* 0x00000004070c7825 */ /* 0x001fe200078e0202 */
[----:B------:R-:W-:Y:S01]  /*0200*/  LEA.HI.X R7, R11, UR7, R0, 0x2, P0 ;  /* 0x000000070b077c11 */ /* 0x000fe200080f1400 */
[----:B------:R-:W0:Y:S01]  /*0210*/  LDCU.64 UR6, c[0x3][0x10] ;  /* 0x00c00200ff0677ac */ /* 0x000e220008000a00 */
[----:B------:R-:W-:Y:S01]  /*0220*/  ISETP.GE.AND P2, PT, R5, RZ, PT ;  /* 0x000000ff0500720c */ /* 0x000fe20003f46270 */
[----:B------:R-:W-:Y:S01]  /*0230*/  IMAD.WIDE R8, R9, 0x4, R2 ;  /* 0x0000000409087825 */ /* 0x000fe200078e0202 */
[C---:B------:R-:W-:Y:S01]  /*0240*/  VIMNMX R11, PT, PT, R5.reuse, R10, PT ;  /* 0x0000000a050b7248 */ /* 0x040fe20003fe0100 */
[----:B--2---:R1:W3:Y:S01]  /*0250*/  LDG.E R0, desc[UR4][R12.64] ;  /* 0x000000040c007981 */ /* 0x0042e2000c1e1900 */
[----:B------:R-:W-:-:S02]  /*0260*/  ISETP.GE.AND P1, PT, R5, -0x1, PT ;  /* 0xffffffff0500780c */ /* 0x000fc40003f26270 */
[--C-:B------:R-:W-:Y:S01]  /*0270*/  VIADDMNMX R14, R5, 0x1, R10.reuse, PT ;  /* 0x00000001050e7846 */ /* 0x100fe2000380010a */
[----:B------:R2:W4:Y:S01]  /*0280*/  LDG.E R8, desc[UR4][R8.64] ;  /* 0x0000000408087981 */ /* 0x000522000c1e1900 */
[----:B------:R-:W-:Y:S02]  /*0290*/  SEL R11, R11, RZ, P2 ;  /* 0x000000ff0b0b7207 */ /* 0x000fe40001000000 */
[C---:B------:R-:W-:Y:S01]  /*02a0*/  ISETP.GE.AND P0, PT, R5.reuse, -0x2, PT ;  /* 0xfffffffe0500780c */ /* 0x040fe20003f06270 */
[----:B------:R3:W5:Y:S01]  /*02b0*/  LDG.E R6, desc[UR4][R6.64+-0x4] ;  /* 0xfffffc0406067981 */ /* 0x000762000c1e1900 */
[C---:B------:R-:W-:Y:S01]  /*02c0*/  VIADDMNMX R16, R5.reuse, 0x2, R10, PT ;  /* 0x0000000205107846 */ /* 0x040fe2000380010a */
[----:B------:R-:W-:Y:S01]  /*02d0*/  IMAD.IADD R11, R4, 0x1, R11 ;  /* 0x00000001040b7824 */ /* 0x000fe200078e020b */
[----:B------:R-:W-:Y:S02]  /*02e0*/  SEL R15, R14, RZ, P1 ;  /* 0x000000ff0e0f7207 */ /* 0x000fe40000800000 */
[----:B------:R-:W-:-:S02]  /*02f0*/  ISETP.GE.AND P2, PT, R5, -0x3, PT ;  /* 0xfffffffd0500780c */ /* 0x000fc40003f46270 */
[----:B-1----:R-:W-:Y:S01]  /*0300*/  VIADDMNMX R12, R5, 0x3, R10, PT ;  /* 0x00000003050c7846 */ /* 0x002fe2000380010a */
[----:B------:R-:W-:Y:S01]  /*0310*/  IMAD.IADD R13, R4, 0x1, R15 ;  /* 0x00000001040d7824 */ /* 0x000fe200078e020f */
[----:B--2---:R-:W-:Y:S01]  /*0320*/  SEL R9, R16, RZ, P0 ;  /* 0x000000ff10097207 */ /* 0x004fe20000000000 */
[----:B------:R-:W-:Y:S01]  /*0330*/  IMAD.WIDE R10, R11, 0x4, R2 ;  /* 0x000000040b0a7825 */ /* 0x000fe200078e0202 */
[----:B------:R-:W-:-:S03]  /*0340*/  SEL R15, R12, RZ, P2 ;  /* 0x000000ff0c0f7207 */ /* 0x000fc60001000000 */
[C---:B------:R-:W-:Y:S02]  /*0350*/  IMAD.IADD R9, R4.reuse, 0x1, R9 ;  /* 0x0000000104097824 */ /* 0x040fe400078e0209 */
[----:B------:R-:W-:Y:S01]  /*0360*/  IMAD.WIDE R12, R13, 0x4, R2 ;  /* 0x000000040d0c7825 */ /* 0x000fe200078e0202 */
[----:B------:R-:W2:Y:S03]  /*0370*/  LDG.E R11, desc[UR4][R10.64] ;  /* 0x000000040a0b7981 */ /* 0x000ea6000c1e1900 */
[----:B------:R-:W-:Y:S02]  /*0380*/  IMAD.IADD R17, R4, 0x1, R15 ;  /* 0x0000000104117824 */ /* 0x000fe400078e020f */
[--C-:B------:R-:W-:Y:S01]  /*0390*/  IMAD.WIDE R14, R9, 0x4, R2.reuse ;  /* 0x00000004090e7825 */ /* 0x100fe200078e0202 */
[----:B------:R-:W0:Y:S03]  /*03a0*/  LDG.E R13, desc[UR4][R12.64] ;  /* 0x000000040c0d7981 */ /* 0x000e26000c1e1900 */
[----:B------:R-:W-:-:S02]  /*03b0*/  IMAD.WIDE R16, R17, 0x4, R2 ;  /* 0x0000000411107825 */ /* 0x000fc400078e0202 */
[----:B------:R-:W2:Y:S01]  /*03c0*/  LDG.E R15, desc[UR4][R14.64] ;  /* 0x000000040e0f7981 */ /* 0x000ea2000c1e1900 */
[----:B------:R-:W1:Y:S03]  /*03d0*/  LDC.64 R2, c[0x0][0x388] ;  /* 0x0000e200ff027b82 */ /* 0x000e660000000a00 */
[----:B------:R-:W2:Y:S01]  /*03e0*/  LDG.E R17, desc[UR4][R16.64] ;  /* 0x0000000410117981 */ /* 0x000ea2000c1e1900 */
[----:B------:R-:W-:-:S04]  /*03f0*/  IMAD.IADD R5, R5, 0x1, R4 ;  /* 0x0000000105057824 */ /* 0x000fc800078e0204 */
[----:B-1----:R-:W-:-:S04]  /*0400*/  IMAD.WIDE R2, R5, 0x4, R2 ;  /* 0x0000000405027825 */ /* 0x002fc800078e0202 */
[----:B---3--:R-:W-:Y:S01]  /*0410*/  FFMA R7, R0, UR8, RZ ;  /* 0x0000000800077c23 */ /* 0x008fe200080000ff */
[----:B------:R-:W1:Y:S03]  /*0420*/  LDCU UR8, c[0x3][0x18] ;  /* 0x00c00300ff0877ac */ /* 0x000e660008000800 */
[----:B----4-:R-:W-:-:S04]  /*0430*/  FFMA R7, R8, UR9, R7 ;  /* 0x0000000908077c23 */ /* 0x010fc80008000007 */
[----:B-----5:R-:W-:-:S04]  /*0440*/  FFMA R6, R6, UR10, R7 ;  /* 0x0000000a06067c23 */ /* 0x020fc80008000007 */
[----:B--2---:R-:W-:-:S04]  /*0450*/  FFMA R6, R11, UR11, R6 ;  /* 0x0000000b0b067c23 */ /* 0x004fc80008000006 */
[----:B0-----:R-:W-:-:S04]  /*0460*/  FFMA R6, R13, UR6, R6 ;  /* 0x000000060d067c23 */ /* 0x001fc80008000006 */
[----:B------:R-:W-:-:S04]  /*0470*/  FFMA R6, R15, UR7, R6 ;  /* 0x000000070f067c23 */ /* 0x000fc80008000006 */
[----:B-1----:R-:W-:-:S05]  /*0480*/  FFMA R17, R17, UR8, R6 ;  /* 0x0000000811117c23 */ /* 0x002fca0008000006 */
[----:B------:R-:W-:Y:S01]  /*0490*/  STG.E desc[UR4][R2.64], R17 ;  /* 0x0000001102007986 */ /* 0x000fe2000c101904 */
[----:B------:R-:W-:Y:S05]  /*04a0*/  EXIT ;  /* 0x000000000000794d */ /* 0x000fea0003800000 */
.L_x_1:
        /* <DEDUP_REMOVED lines=13> */
.L_x_379:


//--------------------- .text._Z7descKerPK2KPiPKfS3_Pfii --------------------------
	.section	.text._Z7descKerPK2KPiPKfS3_Pfii,"ax",@progbits
	.align	128
        .global         _Z7descKerPK2KPiPKfS3_Pfii
        .type           _Z7descKerPK2KPiPKfS3_Pfii,@function
        .size           _Z7descKerPK2KPiPKfS3_Pfii,(.L_x_374 - _Z7descKerPK2KPiPKfS3_Pfii)
        .other          _Z7descKerPK2KPiPKfS3_Pfii,@"STO_CUDA_ENTRY STV_DEFAULT"
_Z7descKerPK2KPiPKfS3_Pfii:
.text._Z7descKerPK2KPiPKfS3_Pfii:
[----:B------:R-:W0:Y:S01]  /*0000*/  LDC R1, c[0x0][0x37c] ;  /* 0x0000df00ff017b82 */ /* 0x000e220000000800 */
[----:B------:R-:W1:Y:S07]  /*0010*/  S2R R0, SR_TID.X ;  /* 0x0000000000007919 */ /* 0x000e6e0000002100 */
[----:B------:R-:W1:Y:S01]  /*0020*/  S2UR UR4, SR_CTAID.X ;  /* 0x00000000000479c3 */ /* 0x000e620000002500 */
[----:B------:R-:W2:Y:S01]  /*0030*/  LDCU UR5, c[0x0][0x388] ;  /* 0x00007100ff0577ac */ /* 0x000ea20008000800 */
[----:B0-----:R-:W-:-:S06]  /*0040*/  IADD3 R1, PT, PT, R1, -0x200, RZ ;  /* 0xfffffe0001017810 */ /* 0x001fcc0007ffe0ff */
[----:B------:R-:W1:Y:S02]  /*0050*/  LDC R5, c[0x0][0x360] ;  /* 0x0000d800ff057b82 */ /* 0x000e640000000800 */
[----:B-1----:R-:W-:-:S05]  /*0060*/  IMAD R5, R5, UR4, R0 ;  /* 0x0000000405057c24 */ /* 0x002fca000f8e0200 */
[----:B--2---:R-:W-:-:S13]  /*0070*/  ISETP.GE.AND P0, PT, R5, UR5, PT ;  /* 0x0000000505007c0c */ /* 0x004fda000bf06270 */
[----:B------:R-:W-:Y:S05]  /*0080*/  @P0 EXIT ;  /* 0x000000000000094d */ /* 0x000fea0003800000 */
[----:B------:R-:W0:Y:S01]  /*0090*/  LDC.64 R2, c[0x0][0x380] ;  /* 0x0000e000ff027b82 */ /* 0x000e220000000a00 */
[----:B------:R-:W1:Y:S01]  /*00a0*/  LDCU.64 UR6, c[0x0][0x358] ;  /* 0x00006b00ff0677ac */ /* 0x000e620008000a00 */
[----:B------:R2:W-:Y:S01]  /*00b0*/  STL.128 [R1], RZ ;  /* 0x000000ff01007387 */ /* 0x0005e20000100c00 */
[----:B------:R-:W3:Y:S01]  /*00c0*/  LDCU UR9, c[0x0][0x3a8] ;  /* 0x00007500ff0977ac */ /* 0x000ee20008000800 */
[----:B0-----:R-:W-:-:S04]  /*00d0*/  IMAD.WIDE R2, R5, 0xa, R2 ;  /* 0x0000000a05027825 */ /* 0x001fc800078e0202 */
[----:B------:R-:W0:Y:S01]  /*00e0*/  LDC.64 R4, c[0x0][0x3a8] ;  /* 0x0000ea00ff047b82 */ /* 0x000e220000000a00 */
[----:B-1----:R-:W4:Y:S04]  /*00f0*/  LDG.E.S16 R17, desc[UR6][R2.64] ;  /* 0x0000000602117981 */ /* 0x002f28000c1e1700 */
[----:B------:R-:W2:Y:S04]  /*0100*/  LDG.E.U8 R16, desc[UR6][R2.64+0x8] ;  /* 0x0000080602107981 */ /* 0x000ea8000c1e1100 */
[----:B------:R1:W-:Y:S04]  /*0110*/  STL.128 [R1+0x10], RZ ;  /* 0x000010ff01007387 */ /* 0x0003e80000100c00 */
[----:B------:R1:W-:Y:S04]  /*0120*/  STL.128 [R1+0x20], RZ ;  /* 0x000020ff01007387 */ /* 0x0003e80000100c00 */
[----:B------:R1:W-:Y:S04]  /*0130*/  STL.128 [R1+0x30], RZ ;  /* 0x000030ff01007387 */ /* 0x0003e80000100c00 */
[----:B------:R1:W-:Y:S01]  /*0140*/  STL.128 [R1+0x40], RZ ;  /* 0x000040ff01007387 */ /* 0x0003e20000100c00 */
[----:B0-----:R-:W-:-:S03]  /*0150*/  IADD3 R0, PT, PT, R4, -0x1, RZ ;  /* 0xffffffff04007810 */ /* 0x001fc60007ffe0ff */
[----:B------:R1:W-:Y:S04]  /*0160*/  STL.128 [R1+0x50], RZ ;  /* 0x000050ff01007387 */ /* 0x0003e80000100c00 */
        /* <DEDUP_REMOVED lines=26> */
[----:B------:R0:W5:Y:S01]  /*0310*/  LDG.E.S16 R6, desc[UR6][R2.64+0x2] ;  /* 0x0000020602067981 */ /* 0x000162000c1e1700 */
[----:B------:R-:W-:Y:S01]  /*0320*/  IADD3 R5, PT, PT, R5, -0x1, RZ ;  /* 0xffffffff05057810 */ /* 0x000fe20007ffe0ff */
[----:B------:R-:W-:Y:S01]  /*0330*/  UMOV UR5, 0xfffffff8 ;  /* 0xfffffff800057882 */ /* 0x000fe20000000000 */
[----:B----4-:R-:W-:-:S02]  /*0340*/  ISETP.GE.AND P2, PT, R17, 0x8, PT ;  /* 0x000000081100780c */ /* 0x010fc40003f46270 */
[C---:B------:R-:W-:Y:S02]  /*0350*/  ISETP.GE.AND P3, PT, R17.reuse, 0x7, PT ;  /* 0x000000071100780c */ /* 0x040fe40003f66270 */
[C-C-:B0-----:R-:W-:Y:S02]  /*0360*/  VIADDMNMX R2, R17.reuse, 0xfffffff8, R0.reuse, PT ;  /* 0xfffffff811027846 */ /* 0x141fe40003800100 */
[--C-:B------:R-:W-:Y:S02]  /*0370*/  VIADDMNMX R3, R17, 0xfffffff9, R0.reuse, PT ;  /* 0xfffffff911037846 */ /* 0x100fe40003800100 */
[----:B------:R-:W-:Y:S02]  /*0380*/  SEL R7, R2, RZ, P2 ;  /* 0x000000ff02077207 */ /* 0x000fe40001000000 */
[----:B------:R-:W-:Y:S02]  /*0390*/  SEL R8, R3, RZ, P3 ;  /* 0x000000ff03087207 */ /* 0x000fe40001800000 */
[----:B------:R-:W-:-:S02]  /*03a0*/  VIADDMNMX R9, R17, 0xfffffffa, R0, PT ;  /* 0xfffffffa11097846 */ /* 0x000fc40003800100 */
[C-C-:B------:R-:W-:Y:S02]  /*03b0*/  VIADDMNMX R10, R17.reuse, 0xfffffffb, R0.reuse, PT ;  /* 0xfffffffb110a7846 */ /* 0x140fe40003800100 */
[C-C-:B------:R-:W-:Y:S02]  /*03c0*/  VIADDMNMX R11, R17.reuse, 0xfffffffc, R0.reuse, PT ;  /* 0xfffffffc110b7846 */ /* 0x140fe40003800100 */
[C-C-:B------:R-:W-:Y:S02]  /*03d0*/  VIADDMNMX R12, R17.reuse, 0xfffffffd, R0.reuse, PT ;  /* 0xfffffffd110c7846 */ /* 0x140fe40003800100 */
[C-C-:B------:R-:W-:Y:S02]  /*03e0*/  VIADDMNMX R13, R17.reuse, 0xfffffffe, R0.reuse, PT ;  /* 0xfffffffe110d7846 */ /* 0x140fe40003800100 */
[C---:B------:R-:W-:Y:S02]  /*03f0*/  VIADDMNMX R14, R17.reuse, 0xffffffff, R0, PT ;  /* 0xffffffff110e7846 */ /* 0x040fe40003800100 */
[----:B------:R-:W-:-:S02]  /*0400*/  VIMNMX R15, PT, PT, R17, R0, PT ;  /* 0x00000000110f7248 */ /* 0x000fc40003fe0100 */
[C-C-:B------:R-:W-:Y:S02]  /*0410*/  VIADDMNMX R2, R17.reuse, 0x1, R0.reuse, PT ;  /* 0x0000000111027846 */ /* 0x140fe40003800100 */
[C-C-:B------:R-:W-:Y:S02]  /*0420*/  VIADDMNMX R3, R17.reuse, 0x2, R0.reuse, PT ;  /* 0x0000000211037846 */ /* 0x140fe40003800100 */
[C-C-:B------:R-:W-:Y:S02]  /*0430*/  VIADDMNMX R18, R17.reuse, 0x3, R0.reuse, PT ;  /* 0x0000000311127846 */ /* 0x140fe40003800100 */
[C-C-:B------:R-:W-:Y:S02]  /*0440*/  VIADDMNMX R19, R17.reuse, 0x4, R0.reuse, PT ;  /* 0x0000000411137846 */ /* 0x140fe40003800100 */
[C-C-:B------:R-:W-:Y:S02]  /*0450*/  VIADDMNMX R20, R17.reuse, 0x5, R0.reuse, PT ;  /* 0x0000000511147846 */ /* 0x140fe40003800100 */
[----:B------:R-:W-:-:S02]  /*0460*/  VIADDMNMX R21, R17, 0x6, R0, PT ;  /* 0x0000000611157846 */ /* 0x000fc40003800100 */
[C---:B------:R-:W-:Y:S02]  /*0470*/  VIADDMNMX R22, R17.reuse, 0x7, R0, PT ;  /* 0x0000000711167846 */ /* 0x040fe40003800100 */
[C---:B------:R-:W-:Y:S02]  /*0480*/  ISETP.GE.AND P4, PT, R17.reuse, 0x6, PT ;  /* 0x000000061100780c */ /* 0x040fe40003f86270 */
[C---:B------:R-:W-:Y:S02]  /*0490*/  ISETP.GE.AND P5, PT, R17.reuse, 0x5, PT ;  /* 0x000000051100780c */ /* 0x040fe40003fa6270 */
[C---:B------:R-:W-:Y:S02]  /*04a0*/  ISETP.GE.AND P6, PT, R17.reuse, 0x4, PT ;  /* 0x000000041100780c */ /* 0x040fe40003fc6270 */
[C---:B------:R-:W-:Y:S02]  /*04b0*/  ISETP.GE.AND P0, PT, R17.reuse, 0x3, PT ;  /* 0x000000031100780c */ /* 0x040fe40003f06270 */
[----:B------:R-:W-:-:S02]  /*04c0*/  ISETP.GE.AND P1, PT, R17, 0x2, PT ;  /* 0x000000021100780c */ /* 0x000fc40003f26270 */
[C---:B------:R-:W-:Y:S02]  /*04d0*/  ISETP.GE.AND P2, PT, R17.reuse, 0x1, PT ;  /* 0x000000011100780c */ /* 0x040fe40003f46270 */
[----:B------:R-:W-:Y:S02]  /*04e0*/  ISETP.GE.AND P3, PT, R17, RZ, PT ;  /* 0x000000ff1100720c */ /* 0x000fe40003f66270 */
[----:B--2---:R-:W-:Y:S02]  /*04f0*/  I2FP.F32.U32 R0, R16 ;  /* 0x0000001000007245 */ /* 0x004fe40000201000 */
[----:B------:R-:W-:Y:S02]  /*0500*/  SEL R9, R9, RZ, P4 ;  /* 0x000000ff09097207 */ /* 0x000fe40002000000 */
[----:B------:R-:W-:Y:S01]  /*0510*/  SEL R10, R10, RZ, P5 ;  /* 0x000000ff0a0a7207 */ /* 0x000fe20002800000 */
[----:B------:R-:W-:Y:S01]  /*0520*/  FMUL R0, R0, 10 ;  /* 0x4120000000007820 */ /* 0x000fe20000400000 */
[----:B------:R-:W-:-:S02]  /*0530*/  SEL R11, R11, RZ, P6 ;  /* 0x000000ff0b0b7207 */ /* 0x000fc40003000000 */
[----:B------:R-:W-:Y:S01]  /*0540*/  SEL R12, R12, RZ, P0 ;  /* 0x000000ff0c0c7207 */ /* 0x000fe20000000000 */
[----:B------:R-:W-:Y:S01]  /*0550*/  FMUL R23, R0, 0.017453292384743690491 ;  /* 0x3c8efa3500177820 */ /* 0x000fe20000400000 */
[----:B------:R-:W-:Y:S02]  /*0560*/  SEL R13, R13, RZ, P1 ;  /* 0x000000ff0d0d7207 */ /* 0x000fe40000800000 */
[----:B------:R-:W-:Y:S02]  /*0570*/  SEL R14, R14, RZ, P2 ;  /* 0x000000ff0e0e7207 */ /* 0x000fe40001000000 */
[----:B------:R-:W-:Y:S02]  /*0580*/  SEL R15, R15, RZ, P3 ;  /* 0x000000ff0f0f7207 */ /* 0x000fe40001800000 */
[C---:B------:R-:W-:Y:S02]  /*0590*/  ISETP.GE.AND P4, PT, R17.reuse, -0x1, PT ;  /* 0xffffffff1100780c */ /* 0x040fe40003f86270 */
[----:B------:R-:W-:-:S02]  /*05a0*/  ISETP.GE.AND P5, PT, R17, -0x2, PT ;  /* 0xfffffffe1100780c */ /* 0x000fc40003fa6270 */
[C---:B------:R-:W-:Y:S02]  /*05b0*/  ISETP.GE.AND P6, PT, R17.reuse, -0x3, PT ;  /* 0xfffffffd1100780c */ /* 0x040fe40003fc6270 */
[C---:B------:R-:W-:Y:S02]  /*05c0*/  ISETP.GE.AND P0, PT, R17.reuse, -0x4, PT ;  /* 0xfffffffc1100780c */ /* 0x040fe40003f06270 */
[C---:B------:R-:W-:Y:S02]  /*05d0*/  ISETP.GE.AND P1, PT, R17.reuse, -0x5, PT ;  /* 0xfffffffb1100780c */ /* 0x040fe40003f26270 */
[C---:B------:R-:W-:Y:S02]  /*05e0*/  ISETP.GE.AND P2, PT, R17.reuse, -0x6, PT ;  /* 0xfffffffa1100780c */ /* 0x040fe40003f46270 */
[----:B------:R-:W-:Y:S02]  /*05f0*/  ISETP.GE.AND P3, PT, R17, -0x7, PT ;  /* 0xfffffff91100780c */ /* 0x000fe40003f66270 */
[----:B------:R-:W-:-:S02]  /*0600*/  SEL R16, R2, RZ, P4 ;  /* 0x000000ff02107207 */ /* 0x000fc40002000000 */
[----:B------:R-:W-:Y:S02]  /*0610*/  SEL R17, R3, RZ, P5 ;  /* 0x000000ff03117207 */ /* 0x000fe40002800000 */
[----:B------:R-:W-:Y:S02]  /*0620*/  SEL R18, R18, RZ, P6 ;  /* 0x000000ff12127207 */ /* 0x000fe40003000000 */
[----:B------:R-:W-:Y:S02]  /*0630*/  SEL R19, R19, RZ, P0 ;  /* 0x000000ff13137207 */ /* 0x000fe40000000000 */
[----:B------:R-:W-:Y:S02]  /*0640*/  SEL R20, R20, RZ, P1 ;  /* 0x000000ff14147207 */ /* 0x000fe40000800000 */
[----:B------:R-:W-:Y:S02]  /*0650*/  SEL R21, R21, RZ, P2 ;  /* 0x000000ff15157207 */ /* 0x000fe40001000000 */
[----:B-1-3--:R-:W-:-:S07]  /*0660*/  SEL R22, R22, RZ, P3 ;  /* 0x000000ff16167207 */ /* 0x00afce0001800000 */
.L_x_34:
[----:B0-----:R-:W0:Y:S01]  /*0670*/  LDC.64 R26, c[0x0][0x398] ;  /* 0x0000e600ff1a7b82 */ /* 0x001e220000000a00 */
[----:B-----5:R-:W-:-:S04]  /*0680*/  IADD3 R0, PT, PT, R6, -0x8, RZ ;  /* 0xfffffff806007810 */ /* 0x020fc80007ffe0ff */
[----:B------:R-:W-:Y:S02]  /*0690*/  ISETP.GE.AND P0, PT, R0, RZ, PT ;  /* 0x000000ff0000720c */ /* 0x000fe40003f06270 */
[----:B------:R-:W-:Y:S01]  /*06a0*/  VIMNMX R24, PT, PT, R5, R0, PT ;  /* 0x0000000005187248 */ /* 0x000fe20003fe0100 */
[----:B------:R-:W1:Y:S03]  /*06b0*/  LDC.64 R2, c[0x0][0x390] ;  /* 0x0000e400ff027b82 */ /* 0x000e660000000a00 */
[----:B------:R-:W-:-:S05]  /*06c0*/  SEL R24, R24, RZ, P0 ;  /* 0x000000ff18187207 */ /* 0x000fca0000000000 */
[----:B------:R-:W-:-:S04]  /*06d0*/  IMAD R25, R24, UR9, R7 ;  /* 0x0000000918197c24 */ /* 0x000fc8000f8e0207 */
[----:B0-----:R-:W-:-:S06]  /*06e0*/  IMAD.WIDE R26, R25, 0x4, R26 ;  /* 0x00000004191a7825 */ /* 0x001fcc00078e021a */
[----:B------:R-:W2:Y:S01]  /*06f0*/  LDG.E R26, desc[UR6][R26.64] ;  /* 0x000000061a1a7981 */ /* 0x000ea2000c1e1900 */
[----:B-1----:R-:W-:-:S04]  /*0700*/  IMAD.WIDE R2, R25, 0x4, R2 ;  /* 0x0000000419027825 */ /* 0x002fc800078e0202 */
[----:B------:R-:W-:Y:S01]  /*0710*/  HFMA2 R25, -RZ, RZ, 1.177734375, 0.00022518634796142578125 ;  /* 0x3cb60b61ff197431 */ /* 0x000fe200000001ff */
[----:B------:R-:W-:Y:S01]  /*0720*/  MOV R0, 0x42340000 ;  /* 0x4234000000007802 */ /* 0x000fe20000000f00 */
[----:B------:R-:W-:Y:S01]  /*0730*/  BSSY.RECONVERGENT B2, `(.L_x_2) ;  /* 0x0000010000027945 */ /* 0x000fe20003800200 */
[----:B------:R0:W5:Y:S03]  /*0740*/  LDG.E R28, desc[UR6][R2.64] ;  /* 0x00000006021c7981 */ /* 0x000166000c1e1900 */
[----:B------:R-:W-:-:S04]  /*0750*/  FFMA R0, R25, -R0, 1 ;  /* 0x3f80000019007423 */ /* 0x000fc80000000800 */
[----:B------:R-:W-:Y:S01]  /*0760*/  FFMA R25, R0, R25, 0.022222222760319709778 ;  /* 0x3cb60b6100197423 */ /* 0x000fe20000000019 */
[----:B--2---:R-:W-:Y:S01]  /*0770*/  FSETP.GEU.AND P0, PT, R26, R23, PT ;  /* 0x000000171a00720b */ /* 0x004fe20003f0e000 */
[----:B------:R-:W-:-:S12]  /*0780*/  FADD R4, -R23, R26 ;  /* 0x0000001a17047221 */ /* 0x000fd80000000100 */
[----:B------:R-:W-:-:S04]  /*0790*/  @!P0 FADD R4, R4, 6.2831854820251464844 ;  /* 0x40c90fdb04048421 */ /* 0x000fc80000000000 */
[----:B------:R-:W-:-:S04]  /*07a0*/  FMUL R4, R4, 57.295780181884765625 ;  /* 0x42652ee104047820 */ /* 0x000fc80000400000 */
[----:B------:R-:W1:Y:S01]  /*07b0*/  FCHK P0, R4, 45 ;  /* 0x4234000004007902 */ /* 0x000e620000000000 */
[----:B------:R-:W-:-:S04]  /*07c0*/  FFMA R0, R4, R25, RZ ;  /* 0x0000001904007223 */ /* 0x000fc800000000ff */
[----:B0-----:R-:W-:-:S04]  /*07d0*/  FFMA R2, R0, -45, R4 ;  /* 0xc234000000027823 */ /* 0x001fc80000000004 */
[----:B------:R-:W-:Y:S01]  /*07e0*/  FFMA R0, R25, R2, R0 ;  /* 0x0000000219007223 */ /* 0x000fe20000000000 */
[----:B-1----:R-:W-:Y:S06]  /*07f0*/  @!P0 BRA `(.L_x_3) ;  /* 0x00000000000c8947 */ /* 0x002fec0003800000 */
[----:B------:R-:W-:Y:S02]  /*0800*/  MOV R3, 0x42340000 ;  /* 0x4234000000037802 */ /* 0x000fe40000000f00 */
[----:B------:R-:W-:-:S07]  /*0810*/  MOV R2, 0x830 ;  /* 0x0000083000027802 */ /* 0x000fce0000000f00 */
[----:B-----5:R-:W-:Y:S05]  /*0820*/  CALL.REL.NOINC `($__internal_1_$__cuda_sm3x_div_rn_noftz_f32_slowpath) ;  /* 0x000000a800307944 */ /* 0x020fea0003c00000 */
.L_x_3:
[----:B------:R-:W-:Y:S05]  /*0830*/  BSYNC.RECONVERGENT B2 ;  /* 0x0000000000027941 */ /* 0x000fea0003800200 */
.L_x_2:
[----:B------:R-:W0:Y:S01]  /*0840*/  LDC.64 R26, c[0x0][0x398] ;  /* 0x0000e600ff1a7b82 */ /* 0x000e220000000a00 */
[----:B------:R-:W1:Y:S01]  /*0850*/  F2I.TRUNC.NTZ R0, R0 ;  /* 0x0000000000007305 */ /* 0x000e62000020f100 */
[----:B------:R-:W-:Y:S01]  /*0860*/  USHF.L.U32 UR4, UR5, 0x3, URZ ;  /* 0x0000000305047899 */ /* 0x000fe200080006ff */
[----:B------:R-:W-:-:S03]  /*0870*/  IMAD R29, R24, UR9, R8 ;  /* 0x00000009181d7c24 */ /* 0x000fc6000f8e0208 */
[----:B------:R-:W-:-:S04]  /*0880*/  ULOP3.LUT UR4, UR4, 0xffffffe0, URZ, 0xc0, !UPT ;  /* 0xffffffe004047892 */ /* 0x000fc8000f8ec0ff */
[----:B------:R-:W-:Y:S01]  /*0890*/  UIADD3 UR8, UPT, UPT, UR4, 0x40, URZ ;  /* 0x0000004004087890 */ /* 0x000fe2000fffe0ff */
[----:B-1----:R-:W-:-:S05]  /*08a0*/  VIMNMX R2, PT, PT, R0, 0x7, PT ;  /* 0x0000000700027848 */ /* 0x002fca0003fe0100 */
[----:B------:R-:W-:Y:S01]  /*08b0*/  IADD3 R2, PT, PT, R2, UR8, RZ ;  /* 0x0000000802027c10 */ /* 0x000fe2000fffe0ff */
[----:B0-----:R-:W-:-:S06]  /*08c0*/  IMAD.WIDE R26, R29, 0x4, R26 ;  /* 0x000000041d1a7825 */ /* 0x001fcc00078e021a */
[----:B------:R-:W2:Y:S01]  /*08d0*/  LDG.E R26, desc[UR6][R26.64] ;  /* 0x000000061a1a7981 */ /* 0x000ea2000c1e1900 */
[----:B------:R-:W-:Y:S02]  /*08e0*/  LEA R4, R2, R1, 0x2 ;  /* 0x0000000102047211 */ /* 0x000fe400078e10ff */
[----:B------:R-:W0:Y:S03]  /*08f0*/  LDC.64 R2, c[0x0][0x390] ;  /* 0x0000e400ff027b82 */ /* 0x000e260000000a00 */
[----:B------:R-:W3:Y:S01]  /*0900*/  LDL R25, [R4] ;  /* 0x0000000004197983 */ /* 0x000ee20000100800 */
[----:B------:R-:W-:Y:S01]  /*0910*/  BSSY.RECONVERGENT B2, `(.L_x_4) ;  /* 0x0000016000027945 */ /* 0x000fe20003800200 */
[----:B0-----:R-:W-:Y:S01]  /*0920*/  IMAD.WIDE R2, R29, 0x4, R2 ;  /* 0x000000041d027825 */ /* 0x001fe200078e0202 */
[----:B------:R-:W-:-:S04]  /*0930*/  MOV R29, 0x42340000 ;  /* 0x42340000001d7802 */ /* 0x000fc80000000f00 */
[----:B------:R0:W5:Y:S01]  /*0940*/  LDG.E R30, desc[UR6][R2.64] ;  /* 0x00000006021e7981 */ /* 0x000162000c1e1900 */
[----:B--2---:R-:W-:Y:S01]  /*0950*/  FSETP.GEU.AND P0, PT, R26, R23, PT ;  /* 0x000000171a00720b */ /* 0x004fe20003f0e000 */
[----:B------:R-:W-:Y:S01]  /*0960*/  FADD R0, -R23, R26 ;  /* 0x0000001a17007221 */ /* 0x000fe20000000100 */
[----:B---3-5:R-:W-:Y:S01]  /*0970*/  FADD R25, R28, R25 ;  /* 0x000000191c197221 */ /* 0x028fe20000000000 */
[----:B------:R-:W-:-:S04]  /*0980*/  HFMA2 R28, -RZ, RZ, 1.177734375, 0.00022518634796142578125 ;  /* 0x3cb60b61ff1c7431 */ /* 0x000fc800000001ff */
[----:B------:R1:W-:Y:S06]  /*0990*/  STL [R4], R25 ;  /* 0x0000001904007387 */ /* 0x0003ec0000100800 */
[----:B------:R-:W-:-:S04]  /*09a0*/  @!P0 FADD R0, R0, 6.2831854820251464844 ;  /* 0x40c90fdb00008421 */ /* 0x000fc80000000000 */
[----:B------:R-:W-:Y:S01]  /*09b0*/  FMUL R26, R0, 57.295780181884765625 ;  /* 0x42652ee1001a7820 */ /* 0x000fe20000400000 */
[----:B------:R-:W-:-:S03]  /*09c0*/  FFMA R29, R28, -R29, 1 ;  /* 0x3f8000001c1d7423 */ /* 0x000fc6000000081d */
[----:B------:R-:W2:Y:S01]  /*09d0*/  FCHK P0, R26, 45 ;  /* 0x423400001a007902 */ /* 0x000ea20000000000 */
[----:B------:R-:W-:-:S04]  /*09e0*/  FFMA R0, R29, R28, 0.022222222760319709778 ;  /* 0x3cb60b611d007423 */ /* 0x000fc8000000001c */
[----:B0-----:R-:W-:-:S04]  /*09f0*/  FFMA R3, R0, R26, RZ ;  /* 0x0000001a00037223 */ /* 0x001fc800000000ff */
[----:B------:R-:W-:-:S04]  /*0a00*/  FFMA R2, R3, -45, R26 ;  /* 0xc234000003027823 */ /* 0x000fc8000000001a */
[----:B------:R-:W-:Y:S01]  /*0a10*/  FFMA R0, R0, R2, R3 ;  /* 0x0000000200007223 */ /* 0x000fe20000000003 */
[----:B-12---:R-:W-:Y:S06]  /*0a20*/  @!P0 BRA `(.L_x_5) ;  /* 0x0000000000108947 */ /* 0x006fec0003800000 */
[----:B------:R-:W-:Y:S02]  /*0a30*/  MOV R4, R26 ;  /* 0x0000001a00047202 */ /* 0x000fe40000000f00 */
[----:B------:R-:W-:Y:S02]  /*0a40*/  MOV R3, 0x42340000 ;  /* 0x4234000000037802 */ /* 0x000fe40000000f00 */
[----:B------:R-:W-:-:S07]  /*0a50*/  MOV R2, 0xa70 ;  /* 0x00000a7000027802 */ /* 0x000fce0000000f00 */
[----:B------:R-:W-:Y:S05]  /*0a60*/  CALL.REL.NOINC `($__internal_1_$__cuda_sm3x_div_rn_noftz_f32_slowpath) ;  /* 0x000000a400a07944 */ /* 0x000fea0003c00000 */
.L_x_5:
[----:B------:R-:W-:Y:S05]  /*0a70*/  BSYNC.RECONVERGENT B2 ;  /* 0x0000000000027941 */ /* 0x000fea0003800200 */
.L_x_4:
[----:B------:R-:W0:Y:S01]  /*0a80*/  LDC.64 R26, c[0x0][0x398] ;  /* 0x0000e600ff1a7b82 */ /* 0x000e220000000a00 */
[----:B------:R-:W1:Y:S01]  /*0a90*/  F2I.TRUNC.NTZ R0, R0 ;  /* 0x0000000000007305 */ /* 0x000e62000020f100 */
[----:B------:R-:W-:Y:S01]  /*0aa0*/  IMAD R29, R24, UR9, R9 ;  /* 0x00000009181d7c24 */ /* 0x000fe2000f8e0209 */
[----:B-1----:R-:W-:-:S04]  /*0ab0*/  VIMNMX R2, PT, PT, R0, 0x7, PT ;  /* 0x0000000700027848 */ /* 0x002fc80003fe0100 */
[----:B------:R-:W-:Y:S01]  /*0ac0*/  IADD3 R2, PT, PT, R2, UR8, RZ ;  /* 0x0000000802027c10 */ /* 0x000fe2000fffe0ff */
[----:B0-----:R-:W-:-:S06]  /*0ad0*/  IMAD.WIDE R26, R29, 0x4, R26 ;  /* 0x000000041d1a7825 */ /* 0x001fcc00078e021a */
[----:B------:R-:W2:Y:S01]  /*0ae0*/  LDG.E R26, desc[UR6][R26.64] ;  /* 0x000000061a1a7981 */ /* 0x000ea2000c1e1900 */
[----:B------:R-:W-:Y:S02]  /*0af0*/  LEA R4, R2, R1, 0x2 ;  /* 0x0000000102047211 */ /* 0x000fe400078e10ff */
[----:B------:R-:W0:Y:S03]  /*0b00*/  LDC.64 R2, c[0x0][0x390] ;  /* 0x0000e400ff027b82 */ /* 0x000e260000000a00 */
[----:B------:R-:W3:Y:S01]  /*0b10*/  LDL R25, [R4] ;  /* 0x0000000004197983 */ /* 0x000ee20000100800 */
[----:B0-----:R-:W-:-:S04]  /*0b20*/  IMAD.WIDE R2, R29, 0x4, R2 ;  /* 0x000000041d027825 */ /* 0x001fc800078e0202 */
[----:B------:R-:W-:Y:S01]  /*0b30*/  HFMA2 R29, -RZ, RZ, 1.177734375, 0.00022518634796142578125 ;  /* 0x3cb60b61ff1d7431 */ /* 0x000fe200000001ff */
[----:B------:R0:W5:Y:S01]  /*0b40*/  LDG.E R28, desc[UR6][R2.64] ;  /* 0x00000006021c7981 */ /* 0x000162000c1e1900 */
[----:B------:R-:W-:Y:S01]  /*0b50*/  BSSY.RECONVERGENT B2, `(.L_x_6) ;  /* 0x0000013000027945 */ /* 0x000fe20003800200 */
[----:B--2---:R-:W-:Y:S01]  /*0b60*/  FSETP.GEU.AND P0, PT, R26, R23, PT ;  /* 0x000000171a00720b */ /* 0x004fe20003f0e000 */
[----:B------:R-:W-:Y:S01]  /*0b70*/  FADD R0, -R23, R26 ;  /* 0x0000001a17007221 */ /* 0x000fe20000000100 */
[----:B---3--:R-:W-:Y:S01]  /*0b80*/  FADD R25, R30, R25 ;  /* 0x000000191e197221 */ /* 0x008fe20000000000 */
[----:B------:R-:W-:-:S04]  /*0b90*/  MOV R30, 0x42340000 ;  /* 0x42340000001e7802 */ /* 0x000fc80000000f00 */
[----:B------:R1:W-:Y:S01]  /*0ba0*/  STL [R4], R25 ;  /* 0x0000001904007387 */ /* 0x0003e20000100800 */
[----:B------:R-:W-:-:S05]  /*0bb0*/  FFMA R30, R29, -R30, 1 ;  /* 0x3f8000001d1e7423 */ /* 0x000fca000000081e */
[----:B------:R-:W-:-:S04]  /*0bc0*/  @!P0 FADD R0, R0, 6.2831854820251464844 ;  /* 0x40c90fdb00008421 */ /* 0x000fc80000000000 */
[----:B------:R-:W-:Y:S01]  /*0bd0*/  FMUL R26, R0, 57.295780181884765625 ;  /* 0x42652ee1001a7820 */ /* 0x000fe20000400000 */
[----:B------:R-:W-:-:S03]  /*0be0*/  FFMA R0, R30, R29, 0.022222222760319709778 ;  /* 0x3cb60b611e007423 */ /* 0x000fc6000000001d */
[----:B------:R-:W2:Y:S01]  /*0bf0*/  FCHK P0, R26, 45 ;  /* 0x423400001a007902 */ /* 0x000ea20000000000 */
[----:B0-----:R-:W-:-:S04]  /*0c00*/  FFMA R3, R0, R26, RZ ;  /* 0x0000001a00037223 */ /* 0x001fc800000000ff */
[----:B------:R-:W-:-:S04]  /*0c10*/  FFMA R2, R3, -45, R26 ;  /* 0xc234000003027823 */ /* 0x000fc8000000001a */
[----:B------:R-:W-:Y:S01]  /*0c20*/  FFMA R0, R0, R2, R3 ;  /* 0x0000000200007223 */ /* 0x000fe20000000003 */
[----:B-12---:R-:W-:Y:S06]  /*0c30*/  @!P0 BRA `(.L_x_7) ;  /* 0x0000000000108947 */ /* 0x006fec0003800000 */
[----:B------:R-:W-:Y:S02]  /*0c40*/  MOV R4, R26 ;  /* 0x0000001a00047202 */ /* 0x000fe40000000f00 */
[----:B------:R-:W-:Y:S02]  /*0c50*/  MOV R3, 0x42340000 ;  /* 0x4234000000037802 */ /* 0x000fe40000000f00 */
[----:B------:R-:W-:-:S07]  /*0c60*/  MOV R2, 0xc80 ;  /* 0x00000c8000027802 */ /* 0x000fce0000000f00 */
[----:B-----5:R-:W-:Y:S05]  /*0c70*/  CALL.REL.NOINC `($__internal_1_$__cuda_sm3x_div_rn_noftz_f32_slowpath) ;  /* 0x000000a4001c7944 */ /* 0x020fea0003c00000 */
.L_x_7:
[----:B------:R-:W-:Y:S05]  /*0c80*/  BSYNC.RECONVERGENT B2 ;  /* 0x0000000000027941 */ /* 0x000fea0003800200 */
.L_x_6:
        /* <DEDUP_REMOVED lines=32> */
.L_x_9:
[----:B------:R-:W-:Y:S05]  /*0e90*/  BSYNC.RECONVERGENT B2 ;  /* 0x0000000000027941 */ /* 0x000fea0003800200 */
.L_x_8:
        /* <DEDUP_REMOVED lines=32> */
.L_x_11:
[----:B------:R-:W-:Y:S05]  /*10a0*/  BSYNC.RECONVERGENT B2 ;  /* 0x0000000000027941 */ /* 0x000fea0003800200 */
.L_x_10:
[----:B------:R-:W0:Y:S01]  /*10b0*/  LDC.64 R26, c[0x0][0x398] ;  /* 0x0000e600ff1a7b82 */ /* 0x000e220000000a00 */
[----:B------:R-:W1:Y:S01]  /*10c0*/  F2I.TRUNC.NTZ R0, R0 ;  /* 0x0000000000007305 */ /* 0x000e62000020f100 */
[----:B------:R-:W-:Y:S01]  /*10d0*/  IMAD R29, R24, UR9, R12 ;  /* 0x00000009181d7c24 */ /* 0x000fe2000f8e020c */
        /* <DEDUP_REMOVED lines=30> */
.L_x_13:
[----:B------:R-:W-:Y:S05]  /*12c0*/  BSYNC.RECONVERGENT B2 ;  /* 0x0000000000027941 */ /* 0x000fea0003800200 */
.L_x_12:
        /* <DEDUP_REMOVED lines=32> */
.L_x_15:
[----:B------:R-:W-:Y:S05]  /*14d0*/  BSYNC.RECONVERGENT B2 ;  /* 0x0000000000027941 */ /* 0x000fea0003800200 */
.L_x_14:
        /* <DEDUP_REMOVED lines=32> */
.L_x_17:
[----:B------:R-:W-:Y:S05]  /*16e0*/  BSYNC.RECONVERGENT B2 ;  /* 0x0000000000027941 */ /* 0x000fea0003800200 */
.L_x_16:
        /* <DEDUP_REMOVED lines=32> */
.L_x_19:
[----:B------:R-:W-:Y:S05]  /*18f0*/  BSYNC.RECONVERGENT B2 ;  /* 0x0000000000027941 */ /* 0x000fea0003800200 */
.L_x_18:
        /* <DEDUP_REMOVED lines=33> */
.L_x_21:
[----:B------:R-:W-:Y:S05]  /*1b10*/  BSYNC.RECONVERGENT B2 ;  /* 0x0000000000027941 */ /* 0x000fea0003800200 */
.L_x_20:
        /* <DEDUP_REMOVED lines=32> */
.L_x_23:
[----:B------:R-:W-:Y:S05]  /*1d20*/  BSYNC.RECONVERGENT B2 ;  /* 0x0000000000027941 */ /* 0x000fea0003800200 */
.L_x_22:
        /* <DEDUP_REMOVED lines=32> */
.L_x_25:
[----:B------:R-:W-:Y:S05]  /*1f30*/  BSYNC.RECONVERGENT B2 ;  /* 0x0000000000027941 */ /* 0x000fea0003800200 */
.L_x_24:
        /* <DEDUP_REMOVED lines=32> */
.L_x_27:
[----:B------:R-:W-:Y:S05]  /*2140*/  BSYNC.RECONVERGENT B2 ;  /* 0x0000000000027941 */ /* 0x000fea0003800200 */
.L_x_26:
        /* <DEDUP_REMOVED lines=33> */
.L_x_29:
[----:B------:R-:W-:Y:S05]  /*2360*/  BSYNC.RECONVERGENT B2 ;  /* 0x0000000000027941 */ /* 0x000fea0003800200 */
.L_x_28:
        /* <DEDUP_REMOVED lines=10> */
[----:B------:R-:W-:Y:S01]  /*2410*/  HFMA2 R28, -RZ, RZ, 1.177734375, 0.00022518634796142578125 ;  /* 0x3cb60b61ff1c7431 */ /* 0x000fe200000001ff */
[----:B------:R-:W-:-:S05]  /*2420*/  MOV R31, 0x42340000 ;  /* 0x42340000001f7802 */ /* 0x000fca0000000f00 */
[----:B------:R-:W-:Y:S01]  /*2430*/  FFMA R31, R28, -R31, 1 ;  /* 0x3f8000001c1f7423 */ /* 0x000fe2000000081f */
[----:B0-----:R-:W-:-:S05]  /*2440*/  IMAD.WIDE R2, R29, 0x4, R2 ;  /* 0x000000041d027825 */ /* 0x001fca00078e0202 */
[----:B------:R0:W5:Y:S01]  /*2450*/  LDG.E R29, desc[UR6][R2.64] ;  /* 0x00000006021d7981 */ /* 0x000162000c1e1900 */
[----:B------:R-:W-:Y:S01]  /*2460*/  BSSY.RECONVERGENT B2, `(.L_x_30) ;  /* 0x0000011000027945 */ /* 0x000fe20003800200 */
[----:B--2---:R-:W-:Y:S01]  /*2470*/  FSETP.GEU.AND P0, PT, R26, R23, PT ;  /* 0x000000171a00720b */ /* 0x004fe20003f0e000 */
[----:B------:R-:W-:Y:S01]  /*2480*/  FADD R0, -R23, R26 ;  /* 0x0000001a17007221 */ /* 0x000fe20000000100 */
[----:B---3--:R-:W-:-:S05]  /*2490*/  FADD R25, R30, R25 ;  /* 0x000000191e197221 */ /* 0x008fca0000000000 */
[----:B------:R1:W-:Y:S06]  /*24a0*/  STL [R4], R25 ;  /* 0x0000001904007387 */ /* 0x0003ec0000100800 */
        /* <DEDUP_REMOVED lines=12> */
.L_x_31:
[----:B------:R-:W-:Y:S05]  /*2570*/  BSYNC.RECONVERGENT B2 ;  /* 0x0000000000027941 */ /* 0x000fea0003800200 */
.L_x_30:
[----:B------:R-:W0:Y:S01]  /*2580*/  LDC.64 R2, c[0x0][0x398] ;  /* 0x0000e600ff027b82 */ /* 0x000e220000000a00 */
[----:B------:R-:W1:Y:S01]  /*2590*/  F2I.TRUNC.NTZ R0, R0 ;  /* 0x0000000000007305 */ /* 0x000e62000020f100 */
[----:B------:R-:W-:Y:S01]  /*25a0*/  IMAD R27, R24, UR9, R22 ;  /* 0x00000009181b7c24 */ /* 0x000fe2000f8e0216 */
[----:B-1----:R-:W-:-:S04]  /*25b0*/  VIMNMX R4, PT, PT, R0, 0x7, PT ;  /* 0x0000000700047848 */ /* 0x002fc80003fe0100 */
[----:B------:R-:W-:Y:S01]  /*25c0*/  IADD3 R4, PT, PT, R4, UR4, RZ ;  /* 0x0000000404047c10 */ /* 0x000fe2000fffe0ff */
[----:B0-----:R-:W-:-:S03]  /*25d0*/  IMAD.WIDE R24, R27, 0x4, R2 ;  /* 0x000000041b187825 */ /* 0x001fc600078e0202 */
[----:B------:R-:W-:Y:S01]  /*25e0*/  LEA R4, R4, R1, 0x2 ;  /* 0x0000000104047211 */ /* 0x000fe200078e10ff */
[----:B------:R-:W0:Y:S02]  /*25f0*/  LDC.64 R2, c[0x0][0x390] ;  /* 0x0000e400ff027b82 */ /* 0x000e240000000a00 */
[----:B------:R-:W2:Y:S04]  /*2600*/  LDG.E R24, desc[UR6][R24.64] ;  /* 0x0000000618187981 */ /* 0x000ea8000c1e1900 */
[----:B------:R-:W3:Y:S01]  /*2610*/  LDL R26, [R4] ;  /* 0x00000000041a7983 */ /* 0x000ee20000100800 */
[----:B0-----:R-:W-:-:S05]  /*2620*/  IMAD.WIDE R2, R27, 0x4, R2 ;  /* 0x000000041b027825 */ /* 0x001fca00078e0202 */
[----:B------:R0:W5:Y:S01]  /*2630*/  LDG.E R28, desc[UR6][R2.64] ;  /* 0x00000006021c7981 */ /* 0x000162000c1e1900 */
[----:B------:R-:W-:Y:S01]  /*2640*/  BSSY.RECONVERGENT B2, `(.L_x_32) ;  /* 0x0000014000027945 */ /* 0x000fe20003800200 */
[----:B--2---:R-:W-:Y:S01]  /*2650*/  FSETP.GEU.AND P0, PT, R24, R23, PT ;  /* 0x000000171800720b */ /* 0x004fe20003f0e000 */
[----:B------:R-:W-:Y:S01]  /*2660*/  FADD R0, -R23, R24 ;  /* 0x0000001817007221 */ /* 0x000fe20000000100 */
[----:B---3-5:R-:W-:Y:S01]  /*2670*/  FADD R27, R29, R26 ;  /* 0x0000001a1d1b7221 */ /* 0x028fe20000000000 */
[----:B------:R-:W-:Y:S01]  /*2680*/  HFMA2 R26, -RZ, RZ, 1.177734375, 0.00022518634796142578125 ;  /* 0x3cb60b61ff1a7431 */ /* 0x000fe200000001ff */
[----:B------:R-:W-:-:S03]  /*2690*/  MOV R29, 0x42340000 ;  /* 0x42340000001d7802 */ /* 0x000fc60000000f00 */
[----:B------:R1:W-:Y:S06]  /*26a0*/  STL [R4], R27 ;  /* 0x0000001b04007387 */ /* 0x0003ec0000100800 */
[----:B------:R-:W-:Y:S01]  /*26b0*/  @!P0 FADD R0, R0, 6.2831854820251464844 ;  /* 0x40c90fdb00008421 */ /* 0x000fe20000000000 */
[----:B------:R-:W-:-:S03]  /*26c0*/  FFMA R29, R26, -R29, 1 ;  /* 0x3f8000001a1d7423 */ /* 0x000fc6000000081d */
        /* <DEDUP_REMOVED lines=11> */
.L_x_33:
[----:B------:R-:W-:Y:S05]  /*2780*/  BSYNC.RECONVERGENT B2 ;  /* 0x0000000000027941 */ /* 0x000fea0003800200 */
.L_x_32:
[----:B------:R-:W0:Y:S02]  /*2790*/  F2I.TRUNC.NTZ R0, R0 ;  /* 0x0000000000007305 */ /* 0x000e24000020f100 */
[----:B0-----:R-:W-:-:S04]  /*27a0*/  VIMNMX R2, PT, PT, R0, 0x7, PT ;  /* 0x0000000700027848 */ /* 0x001fc80003fe0100 */
[----:B------:R-:W-:-:S04]  /*27b0*/  IADD3 R2, PT, PT, R2, UR4, RZ ;  /* 0x0000000402027c10 */ /* 0x000fc8000fffe0ff */
[----:B------:R-:W-:-:S05]  /*27c0*/  LEA R2, R2, R1, 0x2 ;  /* 0x0000000102027211 */ /* 0x000fca00078e10ff */
[----:B------:R-:W2:Y:S01]  /*27d0*/  LDL R3, [R2] ;  /* 0x0000000002037983 */ /* 0x000ea20000100800 */
[----:B------:R-:W-:Y:S01]  /*27e0*/  UIADD3 UR5, UPT, UPT, UR5, 0x1, URZ ;  /* 0x0000000105057890 */ /* 0x000fe2000fffe0ff */
[----:B------:R-:W-:-:S03]  /*27f0*/  IADD3 R6, PT, PT, R6, 0x1, RZ ;  /* 0x0000000106067810 */ /* 0x000fc60007ffe0ff */
[----:B------:R-:W-:Y:S01]  /*2800*/  UISETP.NE.AND UP0, UPT, UR5, 0x8, UPT ;  /* 0x000000080500788c */ /* 0x000fe2000bf05270 */
[----:B--2---:R-:W-:-:S05]  /*2810*/  FADD R3, R28, R3 ;  /* 0x000000031c037221 */ /* 0x004fca0000000000 */
[----:B------:R0:W-:Y:S03]  /*2820*/  STL [R2], R3 ;  /* 0x0000000302007387 */ /* 0x0001e60000100800 */
[----:B------:R-:W-:Y:S05]  /*2830*/  BRA.U UP0, `(.L_x_34) ;  /* 0xffffffdd008c7547 */ /* 0x000fea000b83ffff */
[----:B------:R-:W2:Y:S04]  /*2840*/  LDL.128 R4, [R1] ;  /* 0x0000000001047983 */ /* 0x000ea80000100c00 */
[----:B------:R-:W3:Y:S04]  /*2850*/  LDL.128 R8, [R1+0x10] ;  /* 0x0000100001087983 */ /* 0x000ee80000100c00 */
[----:B------:R-:W4:Y:S04]  /*2860*/  LDL.128 R12, [R1+0x20] ;  /* 0x00002000010c7983 */ /* 0x000f280000100c00 */
[----:B------:R-:W5:Y:S04]  /*2870*/  LDL.128 R16, [R1+0x30] ;  /* 0x0000300001107983 */ /* 0x000f680000100c00 */
        /* <DEDUP_REMOVED lines=27> */
[----:B------:R-:W5:Y:S01]  /*2a30*/  LDL.128 R128, [R1+0x1f0] ;  /* 0x0001f00001807983 */ /* 0x000f620000100c00 */
[----:B--2---:R-:W-:-:S04]  /*2a40*/  FFMA R0, R4, R4, 9.9999999747524270788e-07 ;  /* 0x358637bd04007423 */ /* 0x004fc80000000004 */
[----:B0-----:R-:W-:-:S04]  /*2a50*/  FFMA R3, R5, R5, R0 ;  /* 0x0000000505037223 */ /* 0x001fc80000000000 */
[----:B------:R-:W-:-:S04]  /*2a60*/  FFMA R0, R6, R6, R3 ;  /* 0x0000000606007223 */ /* 0x000fc80000000003 */
[----:B------:R-:W-:-:S04]  /*2a70*/  FFMA R3, R7, R7, R0 ;  /* 0x0000000707037223 */ /* 0x000fc80000000000 */
[----:B---3--:R-:W-:-:S04]  /*2a80*/  FFMA R0, R8, R8, R3 ;  /* 0x0000000808007223 */ /* 0x008fc80000000003 */
[----:B------:R-:W-:-:S04]  /*2a90*/  FFMA R3, R9, R9, R0 ;  /* 0x0000000909037223 */ /* 0x000fc80000000000 */
[----:B------:R-:W-:-:S04]  /*2aa0*/  FFMA R0, R10, R10, R3 ;  /* 0x0000000a0a007223 */ /* 0x000fc80000000003 */
[----:B------:R-:W-:-:S04]  /*2ab0*/  FFMA R3, R11, R11, R0 ;  /* 0x0000000b0b037223 */ /* 0x000fc80000000000 */
[----:B----4-:R-:W-:-:S04]  /*2ac0*/  FFMA R0, R12, R12, R3 ;  /* 0x0000000c0c007223 */ /* 0x010fc80000000003 */
[----:B------:R-:W-:-:S04]  /*2ad0*/  FFMA R3, R13, R13, R0 ;  /* 0x0000000d0d037223 */ /* 0x000fc80000000000 */
[----:B------:R-:W-:-:S04]  /*2ae0*/  FFMA R0, R14, R14, R3 ;  /* 0x0000000e0e007223 */ /* 0x000fc80000000003 */
[----:B------:R-:W-:-:S04]  /*2af0*/  FFMA R3, R15, R15, R0 ;  /* 0x0000000f0f037223 */ /* 0x000fc80000000000 */
[----:B-----5:R-:W-:-:S04]  /*2b00*/  FFMA R0, R16, R16, R3 ;  /* 0x0000001010007223 */ /* 0x020fc80000000003 */
[----:B------:R-:W-:-:S04]  /*2b10*/  FFMA R3, R17, R17, R0 ;  /* 0x0000001111037223 */ /* 0x000fc80000000000 */
        /* <DEDUP_REMOVED lines=113> */
[----:B------:R-:W-:-:S05]  /*3230*/  FFMA R0, R131, R131, R0 ;  /* 0x0000008383007223 */ /* 0x000fca0000000000 */
[----:B------:R-:W-:Y:S01]  /*3240*/  IADD3 R2, PT, PT, R0, -0xd000000, RZ ;  /* 0xf300000000027810 */ /* 0x000fe20007ffe0ff */
[----:B------:R0:W1:Y:S03]  /*3250*/  MUFU.RSQ R3, R0 ;  /* 0x0000000000037308 */ /* 0x0000660000001400 */
[----:B------:R-:W-:Y:S01]  /*3260*/  ISETP.GT.U32.AND P0, PT, R2, 0x727fffff, PT ;  /* 0x727fffff0200780c */ /* 0x000fe20003f04070 */
[----:B------:R-:W-:-:S12]  /*3270*/  BSSY.RECONVERGENT B0, `(.L_x_35) ;  /* 0x0000009000007945 */ /* 0x000fd80003800200 */
[----:B0-----:R-:W-:Y:S05]  /*3280*/  @!P0 BRA `(.L_x_36) ;  /* 0x00000000000c8947 */ /* 0x001fea0003800000 */
[----:B------:R-:W-:-:S07]  /*3290*/  MOV R135, 0x32b0 ;  /* 0x000032b000877802 */ /* 0x000fce0000000f00 */
[----:B-1----:R-:W-:Y:S05]  /*32a0*/  CALL.REL.NOINC `($__internal_0_$__cuda_sm20_sqrt_rn_f32_slowpath) ;  /* 0x0000007c00347944 */ /* 0x002fea0003c00000 */
[----:B------:R-:W-:Y:S05]  /*32b0*/  BRA `(.L_x_37) ;  /* 0x0000000000107947 */ /* 0x000fea0003800000 */
.L_x_36:
[----:B-1----:R-:W-:Y:S01]  /*32c0*/  FMUL.FTZ R133, R0, R3 ;  /* 0x0000000300857220 */ /* 0x002fe20000410000 */
[----:B------:R-:W-:-:S03]  /*32d0*/  FMUL.FTZ R3, R3, 0.5 ;  /* 0x3f00000003037820 */ /* 0x000fc60000410000 */
[----:B------:R-:W-:-:S04]  /*32e0*/  FFMA R0, -R133, R133, R0 ;  /* 0x0000008585007223 */ /* 0x000fc80000000100 */
[----:B------:R-:W-:-:S07]  /*32f0*/  FFMA R138, R0, R3, R133 ;  /* 0x00000003008a7223 */ /* 0x000fce0000000085 */
.L_x_37:
[----:B------:R-:W-:Y:S05]  /*3300*/  BSYNC.RECONVERGENT B0 ;  /* 0x0000000000007941 */ /* 0x000fea0003800200 */
.L_x_35:
[----:B------:R-:W0:Y:S01]  /*3310*/  S2R R135, SR_TID.X ;  /* 0x0000000000877919 */ /* 0x000e220000002100 */
[----:B------:R-:W1:Y:S01]  /*3320*/  MUFU.RCP R3, R138 ;  /* 0x0000008a00037308 */ /* 0x000e620000001000 */
[----:B------:R-:W0:Y:S01]  /*3330*/  S2UR UR4, SR_CTAID.X ;  /* 0x00000000000479c3 */ /* 0x000e220000002500 */
[----:B------:R-:W-:Y:S06]  /*3340*/  BSSY.RECONVERGENT B2, `(.L_x_38) ;  /* 0x000000e000027945 */ /* 0x000fec0003800200 */
[----:B------:R-:W2:Y:S01]  /*3350*/  FCHK P0, R4, R138 ;  /* 0x0000008a04007302 */ /* 0x000ea20000000000 */
[----:B------:R-:W0:Y:S01]  /*3360*/  LDC R132, c[0x0][0x360] ;  /* 0x0000d800ff847b82 */ /* 0x000e220000000800 */
[----:B-1----:R-:W-:-:S04]  /*3370*/  FFMA R0, R3, -R138, 1 ;  /* 0x3f80000003007423 */ /* 0x002fc8000000088a */
[----:B------:R-:W-:-:S04]  /*3380*/  FFMA R3, R3, R0, R3 ;  /* 0x0000000003037223 */ /* 0x000fc80000000003 */
[----:B------:R-:W-:-:S04]  /*3390*/  FFMA R133, R4, R3, RZ ;  /* 0x0000000304857223 */ /* 0x000fc800000000ff */
[----:B------:R-:W-:Y:S01]  /*33a0*/  FFMA R0, R133, -R138, R4 ;  /* 0x8000008a85007223 */ /* 0x000fe20000000004 */
[----:B0-----:R-:W-:-:S03]  /*33b0*/  IMAD R132, R132, UR4, R135 ;  /* 0x0000000484847c24 */ /* 0x001fc6000f8e0287 */
[----:B------:R-:W-:Y:S02]  /*33c0*/  FFMA R0, R3, R0, R133 ;  /* 0x0000000003007223 */ /* 0x000fe40000000085 */
[----:B------:R-:W-:Y:S01]  /*33d0*/  SHF.L.U32 R132, R132, 0x7, RZ ;  /* 0x0000000784847819 */ /* 0x000fe200000006ff */
[----:B--2---:R-:W-:Y:S06]  /*33e0*/  @!P0 BRA `(.L_x_39) ;  /* 0x00000000000c8947 */ /* 0x004fec0003800000 */
[----:B------:R-:W-:Y:S02]  /*33f0*/  MOV R3, R138 ;  /* 0x0000008a00037202 */ /* 0x000fe40000000f00 */
[----:B------:R-:W-:-:S07]  /*3400*/  MOV R2, 0x3420 ;  /* 0x0000342000027802 */ /* 0x000fce0000000f00 */
[----:B------:R-:W-:Y:S05]  /*3410*/  CALL.REL.NOINC `($__internal_1_$__cuda_sm3x_div_rn_noftz_f32_slowpath) ;  /* 0x0000007c00347944 */ /* 0x000fea0003c00000 */
.L_x_39:
[----:B------:R-:W-:Y:S05]  /*3420*/  BSYNC.RECONVERGENT B2 ;  /* 0x0000000000027941 */ /* 0x000fea0003800200 */
.L_x_38:
[----:B------:R-:W0:Y:S01]  /*3430*/  LDC.64 R2, c[0x0][0x3a0] ;  /* 0x0000e800ff027b82 */ /* 0x000e220000000a00 */
[----:B------:R-:W1:Y:S01]  /*3440*/  MUFU.RCP R135, R138 ;  /* 0x0000008a00877308 */ /* 0x000e620000001000 */
[----:B------:R-:W-:Y:S07]  /*3450*/  BSSY.RECONVERGENT B2, `(.L_x_40) ;  /* 0x000000f000027945 */ /* 0x000fee0003800200 */
[----:B------:R-:W2:Y:S01]  /*3460*/  FCHK P0, R5, R138 ;  /* 0x0000008a05007302 */ /* 0x000ea20000000000 */
[----:B0-----:R-:W-:-:S04]  /*3470*/  IMAD.WIDE R132, R132, 0x4, R2 ;  /* 0x0000000484847825 */ /* 0x001fc800078e0202 */
[C---:B-1----:R-:W-:Y:S01]  /*3480*/  FFMA R2, R135.reuse, -R138, 1 ;  /* 0x3f80000087027423 */ /* 0x042fe2000000088a */
[----:B------:R0:W-:Y:S03]  /*3490*/  STG.E desc[UR6][R132.64], R0 ;  /* 0x0000000084007986 */ /* 0x0001e6000c101906 */
[----:B------:R-:W-:-:S04]  /*34a0*/  FFMA R135, R135, R2, R135 ;  /* 0x0000000287877223 */ /* 0x000fc80000000087 */
[----:B------:R-:W-:-:S04]  /*34b0*/  FFMA R2, R5, R135, RZ ;  /* 0x0000008705027223 */ /* 0x000fc800000000ff */
[----:B------:R-:W-:-:S04]  /*34c0*/  FFMA R3, R2, -R138, R5 ;  /* 0x8000008a02037223 */ /* 0x000fc80000000005 */
[----:B------:R-:W-:Y:S01]  /*34d0*/  FFMA R3, R135, R3, R2 ;  /* 0x0000000387037223 */ /* 0x000fe20000000002 */
[----:B0-2---:R-:W-:Y:S06]  /*34e0*/  @!P0 BRA `(.L_x_41) ;  /* 0x0000000000148947 */ /* 0x005fec0003800000 */
[----:B------:R-:W-:Y:S02]  /*34f0*/  MOV R4, R5 ;  /* 0x0000000500047202 */ /* 0x000fe40000000f00 */
[----:B------:R-:W-:Y:S02]  /*3500*/  MOV R3, R138 ;  /* 0x0000008a00037202 */ /* 0x000fe40000000f00 */
[----:B------:R-:W-:-:S07]  /*3510*/  MOV R2, 0x3530 ;  /* 0x0000353000027802 */ /* 0x000fce0000000f00 */
[----:B------:R-:W-:Y:S05]  /*3520*/  CALL.REL.NOINC `($__internal_1_$__cuda_sm3x_div_rn_noftz_f32_slowpath) ;  /* 0x0000007800f07944 */ /* 0x000fea0003c00000 */
[----:B------:R-:W-:-:S07]  /*3530*/  MOV R3, R0 ;  /* 0x0000000000037202 */ /* 0x000fce0000000f00 */
.L_x_41:
[----:B------:R-:W-:Y:S05]  /*3540*/  BSYNC.RECONVERGENT B2 ;  /* 0x0000000000027941 */ /* 0x000fea0003800200 */
.L_x_40:
[----:B------:R-:W0:Y:S01]  /*3550*/  MUFU.RCP R5, R138 ;  /* 0x0000008a00057308 */ /* 0x000e220000001000 */
[----:B------:R1:W-:Y:S01]  /*3560*/  STG.E desc[UR6][R132.64+0x4], R3 ;  /* 0x0000040384007986 */ /* 0x0003e2000c101906 */
[----:B------:R-:W-:Y:S06]  /*3570*/  BSSY.RECONVERGENT B2, `(.L_x_42) ;  /* 0x000000c000027945 */ /* 0x000fec0003800200 */
[----:B------:R-:W2:Y:S01]  /*3580*/  FCHK P0, R6, R138 ;  /* 0x0000008a06007302 */ /* 0x000ea20000000000 */
[----:B0-----:R-:W-:-:S04]  /*3590*/  FFMA R0, R5, -R138, 1 ;  /* 0x3f80000005007423 */ /* 0x001fc8000000088a */
[----:B------:R-:W-:-:S04]  /*35a0*/  FFMA R2, R5, R0, R5 ;  /* 0x0000000005027223 */ /* 0x000fc80000000005 */
[----:B------:R-:W-:-:S04]  /*35b0*/  FFMA R5, R6, R2, RZ ;  /* 0x0000000206057223 */ /* 0x000fc800000000ff */
[----:B------:R-:W-:-:S04]  /*35c0*/  FFMA R0, R5, -R138, R6 ;  /* 0x8000008a05007223 */ /* 0x000fc80000000006 */
[----:B------:R-:W-:Y:S01]  /*35d0*/  FFMA R0, R2, R0, R5 ;  /* 0x0000000002007223 */ /* 0x000fe20000000005 */
[----:B-12---:R-:W-:Y:S06]  /*35e0*/  @!P0 BRA `(.L_x_43) ;  /* 0x0000000000108947 */ /* 0x006fec0003800000 */
[----:B------:R-:W-:Y:S02]  /*35f0*/  MOV R4, R6 ;  /* 0x0000000600047202 */ /* 0x000fe40000000f00 */
[----:B------:R-:W-:Y:S02]  /*3600*/  MOV R3, R138 ;  /* 0x0000008a00037202 */ /* 0x000fe40000000f00 */
[----:B------:R-:W-:-:S07]  /*3610*/  MOV R2, 0x3630 ;  /* 0x0000363000027802 */ /* 0x000fce0000000f00 */
[----:B------:R-:W-:Y:S05]  /*3620*/  CALL.REL.NOINC `($__internal_1_$__cuda_sm3x_div_rn_noftz_f32_slowpath) ;  /* 0x0000007800b07944 */ /* 0x000fea0003c00000 */
.L_x_43:
[----:B------:R-:W-:Y:S05]  /*3630*/  BSYNC.RECONVERGENT B2 ;  /* 0x0000000000027941 */ /* 0x000fea0003800200 */
.L_x_42:
        /* <DEDUP_REMOVED lines=14> */
[----:B------:R-:W-:-:S07]  /*3720*/  MOV R3, R0 ;  /* 0x0000000000037202 */ /* 0x000fce0000000f00 */
.L_x_45:
[----:B------:R-:W-:Y:S05]  /*3730*/  BSYNC.RECONVERGENT B2 ;  /* 0x0000000000027941 */ /* 0x000fea0003800200 */
.L_x_44:
        /* <DEDUP_REMOVED lines=14> */
.L_x_47:
[----:B------:R-:W-:Y:S05]  /*3820*/  BSYNC.RECONVERGENT B2 ;  /* 0x0000000000027941 */ /* 0x000fea0003800200 */
.L_x_46:
        /* <DEDUP_REMOVED lines=15> */
.L_x_49:
[----:B------:R-:W-:Y:S05]  /*3920*/  BSYNC.RECONVERGENT B2 ;  /* 0x0000000000027941 */ /* 0x000fea0003800200 */
.L_x_48:
        /* <DEDUP_REMOVED lines=14> */
.L_x_51:
[----:B------:R-:W-:Y:S05]  /*3a10*/  BSYNC.RECONVERGENT B2 ;  /* 0x0000000000027941 */ /* 0x000fea0003800200 */
.L_x_50:
        /* <DEDUP_REMOVED lines=15> */
.L_x_53:
[----:B------:R-:W-:Y:S05]  /*3b10*/  BSYNC.RECONVERGENT B2 ;  /* 0x0000000000027941 */ /* 0x000fea0003800200 */
.L_x_52:
        /* <DEDUP_REMOVED lines=14> */
.L_x_55:
[----:B------:R-:W-:Y:S05]  /*3c00*/  BSYNC.RECONVERGENT B2 ;  /* 0x0000000000027941 */ /* 0x000fea0003800200 */
.L_x_54:
        /* <DEDUP_REMOVED lines=15> */
.L_x_57:
[----:B------:R-:W-:Y:S05]  /*3d00*/  BSYNC.RECONVERGENT B2 ;  /* 0x0000000000027941 */ /* 0x000fea0003800200 */
.L_x_56:
        /* <DEDUP_REMOVED lines=14> */
.L_x_59:
[----:B------:R-:W-:Y:S05]  /*3df0*/  BSYNC.RECONVERGENT B2 ;  /* 0x0000000000027941 */ /* 0x000fea0003800200 */
.L_x_58:
        /* <DEDUP_REMOVED lines=15> */
.L_x_61:
[----:B------:R-:W-:Y:S05]  /*3ef0*/  BSYNC.RECONVERGENT B2 ;  /* 0x0000000000027941 */ /* 0x000fea0003800200 */
.L_x_60:
        /* <DEDUP_REMOVED lines=14> */
.L_x_63:
[----:B------:R-:W-:Y:S05]  /*3fe0*/  BSYNC.RECONVERGENT B2 ;  /* 0x0000000000027941 */ /* 0x000fea0003800200 */
.L_x_62:
        /* <DEDUP_REMOVED lines=15> */
.L_x_65:
[----:B------:R-:W-:Y:S05]  /*40e0*/  BSYNC.RECONVERGENT B2 ;  /* 0x0000000000027941 */ /* 0x000fea0003800200 */
.L_x_64:
        /* <DEDUP_REMOVED lines=14> */
.L_x_67:
[----:B------:R-:W-:Y:S05]  /*41d0*/  BSYNC.RECONVERGENT B2 ;  /* 0x0000000000027941 */ /* 0x000fea0003800200 */
.L_x_66:
        /* <DEDUP_REMOVED lines=15> */
.L_x_69:
[----:B------:R-:W-:Y:S05]  /*42d0*/  BSYNC.RECONVERGENT B2 ;  /* 0x0000000000027941 */ /* 0x000fea0003800200 */
.L_x_68:
        /* <DEDUP_REMOVED lines=14> */
.L_x_71:
[----:B------:R-:W-:Y:S05]  /*43c0*/  BSYNC.RECONVERGENT B2 ;  /* 0x0000000000027941 */ /* 0x000fea0003800200 */
.L_x_70:
        /* <DEDUP_REMOVED lines=15> */
.L_x_73:
[----:B------:R-:W-:Y:S05]  /*44c0*/  BSYNC.RECONVERGENT B2 ;  /* 0x0000000000027941 */ /* 0x000fea0003800200 */
.L_x_72:
        /* <DEDUP_REMOVED lines=14> */
.L_x_75:
[----:B------:R-:W-:Y:S05]  /*45b0*/  BSYNC.RECONVERGENT B2 ;  /* 0x0000000000027941 */ /* 0x000fea0003800200 */
.L_x_74:
        /* <DEDUP_REMOVED lines=15> */
.L_x_77:
[----:B------:R-:W-:Y:S05]  /*46b0*/  BSYNC.RECONVERGENT B2 ;  /* 0x0000000000027941 */ /* 0x000fea0003800200 */
.L_x_76:
        /* <DEDUP_REMOVED lines=14> */
.L_x_79:
[----:B------:R-:W-:Y:S05]  /*47a0*/  BSYNC.RECONVERGENT B2 ;  /* 0x0000000000027941 */ /* 0x000fea0003800200 */
.L_x_78:
        /* <DEDUP_REMOVED lines=15> */
.L_x_81:
[----:B------:R-:W-:Y:S05]  /*48a0*/  BSYNC.RECONVERGENT B2 ;  /* 0x0000000000027941 */ /* 0x000fea0003800200 */
.L_x_80:
        /* <DEDUP_REMOVED lines=14> */
.L_x_83:
[----:B------:R-:W-:Y:S05]  /*4990*/  BSYNC.RECONVERGENT B2 ;  /* 0x0000000000027941 */ /* 0x000fea0003800200 */
.L_x_82:
        /* <DEDUP_REMOVED lines=15> */
.L_x_85:
[----:B------:R-:W-:Y:S05]  /*4a90*/  BSYNC.RECONVERGENT B2 ;  /* 0x0000000000027941 */ /* 0x000fea0003800200 */
.L_x_84:
        /* <DEDUP_REMOVED lines=14> */
.L_x_87:
[----:B------:R-:W-:Y:S05]  /*4b80*/  BSYNC.RECONVERGENT B2 ;  /* 0x0000000000027941 */ /* 0x000fea0003800200 */
.L_x_86:
        /* <DEDUP_REMOVED lines=15> */
.L_x_89:
[----:B------:R-:W-:Y:S05]  /*4c80*/  BSYNC.RECONVERGENT B2 ;  /* 0x0000000000027941 */ /* 0x000fea0003800200 */
.L_x_88:
        /* <DEDUP_REMOVED lines=14> */
.L_x_91:
[----:B------:R-:W-:Y:S05]  /*4d70*/  BSYNC.RECONVERGENT B2 ;  /* 0x0000000000027941 */ /* 0x000fea0003800200 */
.L_x_90:
        /* <DEDUP_REMOVED lines=15> */
.L_x_93:
[----:B------:R-:W-:Y:S05]  /*4e70*/  BSYNC.RECONVERGENT B2 ;  /* 0x0000000000027941 */ /* 0x000fea0003800200 */
.L_x_92:
        /* <DEDUP_REMOVED lines=14> */
.L_x_95:
[----:B------:R-:W-:Y:S05]  /*4f60*/  BSYNC.RECONVERGENT B2 ;  /* 0x0000000000027941 */ /* 0x000fea0003800200 */
.L_x_94:
        /* <DEDUP_REMOVED lines=15> */
.L_x_97:
[----:B------:R-:W-:Y:S05]  /*5060*/  BSYNC.RECONVERGENT B2 ;  /* 0x0000000000027941 */ /* 0x000fea0003800200 */
.L_x_96:
        /* <DEDUP_REMOVED lines=14> */
.L_x_99:
[----:B------:R-:W-:Y:S05]  /*5150*/  BSYNC.RECONVERGENT B2 ;  /* 0x0000000000027941 */ /* 0x000fea0003800200 */
.L_x_98:
        /* <DEDUP_REMOVED lines=15> */
.L_x_101:
[----:B------:R-:W-:Y:S05]  /*5250*/  BSYNC.RECONVERGENT B2 ;  /* 0x0000000000027941 */ /* 0x000fea0003800200 */
.L_x_100:
        /* <DEDUP_REMOVED lines=14> */
.L_x_103:
[----:B------:R-:W-:Y:S05]  /*5340*/  BSYNC.RECONVERGENT B2 ;  /* 0x0000000000027941 */ /* 0x000fea0003800200 */
.L_x_102:
        /* <DEDUP_REMOVED lines=15> */
.L_x_105:
[----:B------:R-:W-:Y:S05]  /*5440*/  BSYNC.RECONVERGENT B2 ;  /* 0x0000000000027941 */ /* 0x000fea0003800200 */
.L_x_104:
        /* <DEDUP_REMOVED lines=14> */
.L_x_107:
[----:B------:R-:W-:Y:S05]  /*5530*/  BSYNC.RECONVERGENT B2 ;  /* 0x0000000000027941 */ /* 0x000fea0003800200 */
.L_x_106:
        /* <DEDUP_REMOVED lines=15> */
.L_x_109:
[----:B------:R-:W-:Y:S05]  /*5630*/  BSYNC.RECONVERGENT B2 ;  /* 0x0000000000027941 */ /* 0x000fea0003800200 */
.L_x_108:
        /* <DEDUP_REMOVED lines=14> */
.L_x_111:
[----:B------:R-:W-:Y:S05]  /*5720*/  BSYNC.RECONVERGENT B2 ;  /* 0x0000000000027941 */ /* 0x000fea0003800200 */
.L_x_110:
        /* <DEDUP_REMOVED lines=15> */
.L_x_113:
[----:B------:R-:W-:Y:S05]  /*5820*/  BSYNC.RECONVERGENT B2 ;  /* 0x0000000000027941 */ /* 0x000fea0003800200 */
.L_x_112:
        /* <DEDUP_REMOVED lines=14> */
.L_x_115:
[----:B------:R-:W-:Y:S05]  /*5910*/  BSYNC.RECONVERGENT B2 ;  /* 0x0000000000027941 */ /* 0x000fea0003800200 */
.L_x_114:
        /* <DEDUP_REMOVED lines=15> */
.L_x_117:
[----:B------:R-:W-:Y:S05]  /*5a10*/  BSYNC.RECONVERGENT B2 ;  /* 0x0000000000027941 */ /* 0x000fea0003800200 */
.L_x_116:
        /* <DEDUP_REMOVED lines=14> */
.L_x_119:
[----:B------:R-:W-:Y:S05]  /*5b00*/  BSYNC.RECONVERGENT B2 ;  /* 0x0000000000027941 */ /* 0x000fea0003800200 */
.L_x_118:
        /* <DEDUP_REMOVED lines=15> */
.L_x_121:
[----:B------:R-:W-:Y:S05]  /*5c00*/  BSYNC.RECONVERGENT B2 ;  /* 0x0000000000027941 */ /* 0x000fea0003800200 */
.L_x_120:
        /* <DEDUP_REMOVED lines=14> */
.L_x_123:
[----:B------:R-:W-:Y:S05]  /*5cf0*/  BSYNC.RECONVERGENT B2 ;  /* 0x0000000000027941 */ /* 0x000fea0003800200 */
.L_x_122:
        /* <DEDUP_REMOVED lines=15> */
.L_x_125:
[----:B------:R-:W-:Y:S05]  /*5df0*/  BSYNC.RECONVERGENT B2 ;  /* 0x0000000000027941 */ /* 0x000fea0003800200 */
.L_x_124:
        /* <DEDUP_REMOVED lines=14> */
.L_x_127:
[----:B------:R-:W-:Y:S05]  /*5ee0*/  BSYNC.RECONVERGENT B2 ;  /* 0x0000000000027941 */ /* 0x000fea0003800200 */
.L_x_126:
        /* <DEDUP_REMOVED lines=15> */
.L_x_129:
[----:B------:R-:W-:Y:S05]  /*5fe0*/  BSYNC.RECONVERGENT B2 ;  /* 0x0000000000027941 */ /* 0x000fea0003800200 */
.L_x_128:
        /* <DEDUP_REMOVED lines=14> */
.L_x_131:
[----:B------:R-:W-:Y:S05]  /*60d0*/  BSYNC.RECONVERGENT B2 ;  /* 0x0000000000027941 */ /* 0x000fea0003800200 */
.L_x_130:
        /* <DEDUP_REMOVED lines=15> */
.L_x_133:
[----:B------:R-:W-:Y:S05]  /*61d0*/  BSYNC.RECONVERGENT B2 ;  /* 0x0000000000027941 */ /* 0x000fea0003800200 */
.L_x_132:
        /* <DEDUP_REMOVED lines=14> */
.L_x_135:
[----:B------:R-:W-:Y:S05]  /*62c0*/  BSYNC.RECONVERGENT B2 ;  /* 0x0000000000027941 */ /* 0x000fea0003800200 */
.L_x_134:
        /* <DEDUP_REMOVED lines=15> */
.L_x_137:
[----:B------:R-:W-:Y:S05]  /*63c0*/  BSYNC.RECONVERGENT B2 ;  /* 0x0000000000027941 */ /* 0x000fea0003800200 */
.L_x_136:
        /* <DEDUP_REMOVED lines=14> */
.L_x_139:
[----:B------:R-:W-:Y:S05]  /*64b0*/  BSYNC.RECONVERGENT B2 ;  /* 0x0000000000027941 */ /* 0x000fea0003800200 */
.L_x_138:
        /* <DEDUP_REMOVED lines=15> */
.L_x_141:
[----:B------:R-:W-:Y:S05]  /*65b0*/  BSYNC.RECONVERGENT B2 ;  /* 0x0000000000027941 */ /* 0x000fea0003800200 */
.L_x_140:
        /* <DEDUP_REMOVED lines=14> */
.L_x_143:
[----:B------:R-:W-:Y:S05]  /*66a0*/  BSYNC.RECONVERGENT B2 ;  /* 0x0000000000027941 */ /* 0x000fea0003800200 */
.L_x_142:
        /* <DEDUP_REMOVED lines=15> */
.L_x_145:
[----:B------:R-:W-:Y:S05]  /*67a0*/  BSYNC.RECONVERGENT B2 ;  /* 0x0000000000027941 */ /* 0x000fea0003800200 */
.L_x_144:
        /* <DEDUP_REMOVED lines=14> */
.L_x_147:
[----:B------:R-:W-:Y:S05]  /*6890*/  BSYNC.RECONVERGENT B2 ;  /* 0x0000000000027941 */ /* 0x000fea0003800200 */
.L_x_146:
        /* <DEDUP_REMOVED lines=15> */
.L_x_149:
[----:B------:R-:W-:Y:S05]  /*6990*/  BSYNC.RECONVERGENT B2 ;  /* 0x0000000000027941 */ /* 0x000fea0003800200 */
.L_x_148:
        /* <DEDUP_REMOVED lines=14> */
.L_x_151:
[----:B------:R-:W-:Y:S05]  /*6a80*/  BSYNC.RECONVERGENT B2 ;  /* 0x0000000000027941 */ /* 0x000fea0003800200 */
.L_x_150:
        /* <DEDUP_REMOVED lines=15> */
.L_x_153:
[----:B------:R-:W-:Y:S05]  /*6b80*/  BSYNC.RECONVERGENT B2 ;  /* 0x0000000000027941 */ /* 0x000fea0003800200 */
.L_x_152:
        /* <DEDUP_REMOVED lines=14> */
.L_x_155:
[----:B------:R-:W-:Y:S05]  /*6c70*/  BSYNC.RECONVERGENT B2 ;  /* 0x0000000000027941 */ /* 0x000fea0003800200 */
.L_x_154:
        /* <DEDUP_REMOVED lines=15> */
.L_x_157:
[----:B------:R-:W-:Y:S05]  /*6d70*/  BSYNC.RECONVERGENT B2 ;  /* 0x0000000000027941 */ /* 0x000fea0003800200 */
.L_x_156:
        /* <DEDUP_REMOVED lines=14> */
.L_x_159:
[----:B------:R-:W-:Y:S05]  /*6e60*/  BSYNC.RECONVERGENT B2 ;  /* 0x0000000000027941 */ /* 0x000fea0003800200 */
.L_x_158:
        /* <DEDUP_REMOVED lines=15> */
.L_x_161:
[----:B------:R-:W-:Y:S05]  /*6f60*/  BSYNC.RECONVERGENT B2 ;  /* 0x0000000000027941 */ /* 0x000fea0003800200 */
.L_x_160:
        /* <DEDUP_REMOVED lines=14> */
.L_x_163:
[----:B------:R-:W-:Y:S05]  /*7050*/  BSYNC.RECONVERGENT B2 ;  /* 0x0000000000027941 */ /* 0x000fea0003800200 */
.L_x_162:
        /* <DEDUP_REMOVED lines=15> */
.L_x_165:
[----:B------:R-:W-:Y:S05]  /*7150*/  BSYNC.RECONVERGENT B2 ;  /* 0x0000000000027941 */ /* 0x000fea0003800200 */
.L_x_164:
        /* <DEDUP_REMOVED lines=14> */
.L_x_167:
[----:B------:R-:W-:Y:S05]  /*7240*/  BSYNC.RECONVERGENT B2 ;  /* 0x0000000000027941 */ /* 0x000fea0003800200 */
.L_x_166:
        /* <DEDUP_REMOVED lines=15> */
.L_x_169:
[----:B------:R-:W-:Y:S05]  /*7340*/  BSYNC.RECONVERGENT B2 ;  /* 0x0000000000027941 */ /* 0x000fea0003800200 */
.L_x_168:
        /* <DEDUP_REMOVED lines=14> */
.L_x_171:
[----:B------:R-:W-:Y:S05]  /*7430*/  BSYNC.RECONVERGENT B2 ;  /* 0x0000000000027941 */ /* 0x000fea0003800200 */
.L_x_170:
        /* <DEDUP_REMOVED lines=15> */
.L_x_173:
[----:B------:R-:W-:Y:S05]  /*7530*/  BSYNC.RECONVERGENT B2 ;  /* 0x0000000000027941 */ /* 0x000fea0003800200 */
.L_x_172:
        /* <DEDUP_REMOVED lines=14> */
.L_x_175:
[----:B------:R-:W-:Y:S05]  /*7620*/  BSYNC.RECONVERGENT B2 ;  /* 0x0000000000027941 */ /* 0x000fea0003800200 */
.L_x_174:
        /* <DEDUP_REMOVED lines=15> */
.L_x_177:
[----:B------:R-:W-:Y:S05]  /*7720*/  BSYNC.RECONVERGENT B2 ;  /* 0x0000000000027941 */ /* 0x000fea0003800200 */
.L_x_176:
        /* <DEDUP_REMOVED lines=14> */
.L_x_179:
[----:B------:R-:W-:Y:S05]  /*7810*/  BSYNC.RECONVERGENT B2 ;  /* 0x0000000000027941 */ /* 0x000fea0003800200 */
.L_x_178:
        /* <DEDUP_REMOVED lines=15> */
.L_x_181:
[----:B------:R-:W-:Y:S05]  /*7910*/  BSYNC.RECONVERGENT B2 ;  /* 0x0000000000027941 */ /* 0x000fea0003800200 */
.L_x_180:
        /* <DEDUP_REMOVED lines=14> */
.L_x_183:
[----:B------:R-:W-:Y:S05]  /*7a00*/  BSYNC.RECONVERGENT B2 ;  /* 0x0000000000027941 */ /* 0x000fea0003800200 */
.L_x_182:
        /* <DEDUP_REMOVED lines=15> */
.L_x_185:
[----:B------:R-:W-:Y:S05]  /*7b00*/  BSYNC.RECONVERGENT B2 ;  /* 0x0000000000027941 */ /* 0x000fea0003800200 */
.L_x_184:
        /* <DEDUP_REMOVED lines=14> */
.L_x_187:
[----:B------:R-:W-:Y:S05]  /*7bf0*/  BSYNC.RECONVERGENT B2 ;  /* 0x0000000000027941 */ /* 0x000fea0003800200 */
.L_x_186:
        /* <DEDUP_REMOVED lines=15> */
.L_x_189:
[----:B------:R-:W-:Y:S05]  /*7cf0*/  BSYNC.RECONVERGENT B2 ;  /* 0x0000000000027941 */ /* 0x000fea0003800200 */
.L_x_188:
        /* <DEDUP_REMOVED lines=14> */
.L_x_191:
[----:B------:R-:W-:Y:S05]  /*7de0*/  BSYNC.RECONVERGENT B2 ;  /* 0x0000000000027941 */ /* 0x000fea0003800200 */
.L_x_190:
        /* <DEDUP_REMOVED lines=15> */
.L_x_193:
[----:B------:R-:W-:Y:S05]  /*7ee0*/  BSYNC.RECONVERGENT B2 ;  /* 0x0000000000027941 */ /* 0x000fea0003800200 */
.L_x_192:
        /* <DEDUP_REMOVED lines=14> */
.L_x_195:
[----:B------:R-:W-:Y:S05]  /*7fd0*/  BSYNC.RECONVERGENT B2 ;  /* 0x0000000000027941 */ /* 0x000fea0003800200 */
.L_x_194:
        /* <DEDUP_REMOVED lines=15> */
.L_x_197:
[----:B------:R-:W-:Y:S05]  /*80d0*/  BSYNC.RECONVERGENT B2 ;  /* 0x0000000000027941 */ /* 0x000fea0003800200 */
.L_x_196:
        /* <DEDUP_REMOVED lines=14> */
.L_x_199:
[----:B------:R-:W-:Y:S05]  /*81c0*/  BSYNC.RECONVERGENT B2 ;  /* 0x0000000000027941 */ /* 0x000fea0003800200 */
.L_x_198:
        /* <DEDUP_REMOVED lines=15> */
.L_x_201:
[----:B------:R-:W-:Y:S05]  /*82c0*/  BSYNC.RECONVERGENT B2 ;  /* 0x0000000000027941 */ /* 0x000fea0003800200 */
.L_x_200:
        /* <DEDUP_REMOVED lines=14> */
.L_x_203:
[----:B------:R-:W-:Y:S05]  /*83b0*/  BSYNC.RECONVERGENT B2 ;  /* 0x0000000000027941 */ /* 0x000fea0003800200 */
.L_x_202:
        /* <DEDUP_REMOVED lines=15> */
.L_x_205:
[----:B------:R-:W-:Y:S05]  /*84b0*/  BSYNC.RECONVERGENT B2 ;  /* 0x0000000000027941 */ /* 0x000fea0003800200 */
.L_x_204:
        /* <DEDUP_REMOVED lines=14> */
.L_x_207:
[----:B------:R-:W-:Y:S05]  /*85a0*/  BSYNC.RECONVERGENT B2 ;  /* 0x0000000000027941 */ /* 0x000fea0003800200 */
.L_x_206:
        /* <DEDUP_REMOVED lines=15> */
.L_x_209:
[----:B------:R-:W-:Y:S05]  /*86a0*/  BSYNC.RECONVERGENT B2 ;  /* 0x0000000000027941 */ /* 0x000fea0003800200 */
.L_x_208:
        /* <DEDUP_REMOVED lines=14> */
.L_x_211:
[----:B------:R-:W-:Y:S05]  /*8790*/  BSYNC.RECONVERGENT B2 ;  /* 0x0000000000027941 */ /* 0x000fea0003800200 */
.L_x_210:
        /* <DEDUP_REMOVED lines=15> */
.L_x_213:
[----:B------:R-:W-:Y:S05]  /*8890*/  BSYNC.RECONVERGENT B2 ;  /* 0x0000000000027941 */ /* 0x000fea0003800200 */
.L_x_212:
        /* <DEDUP_REMOVED lines=14> */
.L_x_215:
[----:B------:R-:W-:Y:S05]  /*8980*/  BSYNC.RECONVERGENT B2 ;  /* 0x0000000000027941 */ /* 0x000fea0003800200 */
.L_x_214:
        /* <DEDUP_REMOVED lines=15> */
.L_x_217:
[----:B------:R-:W-:Y:S05]  /*8a80*/  BSYNC.RECONVERGENT B2 ;  /* 0x0000000000027941 */ /* 0x000fea0003800200 */
.L_x_216:
        /* <DEDUP_REMOVED lines=14> */
.L_x_219:
[----:B------:R-:W-:Y:S05]  /*8b70*/  BSYNC.RECONVERGENT B2 ;  /* 0x0000000000027941 */ /* 0x000fea0003800200 */
.L_x_218:
        /* <DEDUP_REMOVED lines=15> */
.L_x_221:
[----:B------:R-:W-:Y:S05]  /*8c70*/  BSYNC.RECONVERGENT B2 ;  /* 0x0000000000027941 */ /* 0x000fea0003800200 */
.L_x_220:
        /* <DEDUP_REMOVED lines=14> */
.L_x_223:
[----:B------:R-:W-:Y:S05]  /*8d60*/  BSYNC.RECONVERGENT B2 ;  /* 0x0000000000027941 */ /* 0x000fea0003800200 */
.L_x_222:
        /* <DEDUP_REMOVED lines=15> */
.L_x_225:
[----:B------:R-:W-:Y:S05]  /*8e60*/  BSYNC.RECONVERGENT B2 ;  /* 0x0000000000027941 */ /* 0x000fea0003800200 */
.L_x_224:
        /* <DEDUP_REMOVED lines=14> */
.L_x_227:
[----:B------:R-:W-:Y:S05]  /*8f50*/  BSYNC.RECONVERGENT B2 ;  /* 0x0000000000027941 */ /* 0x000fea0003800200 */
.L_x_226:
        /* <DEDUP_REMOVED lines=15> */
.L_x_229:
[----:B------:R-:W-:Y:S05]  /*9050*/  BSYNC.RECONVERGENT B2 ;  /* 0x0000000000027941 */ /* 0x000fea0003800200 */
.L_x_228:
        /* <DEDUP_REMOVED lines=14> */
.L_x_231:
[----:B------:R-:W-:Y:S05]  /*9140*/  BSYNC.RECONVERGENT B2 ;  /* 0x0000000000027941 */ /* 0x000fea0003800200 */
.L_x_230:
        /* <DEDUP_REMOVED lines=15> */
.L_x_233:
[----:B------:R-:W-:Y:S05]  /*9240*/  BSYNC.RECONVERGENT B2 ;  /* 0x0000000000027941 */ /* 0x000fea0003800200 */
.L_x_232:
        /* <DEDUP_REMOVED lines=14> */
.L_x_235:
[----:B------:R-:W-:Y:S05]  /*9330*/  BSYNC.RECONVERGENT B2 ;  /* 0x0000000000027941 */ /* 0x000fea0003800200 */
.L_x_234:
        /* <DEDUP_REMOVED lines=15> */
.L_x_237:
[----:B------:R-:W-:Y:S05]  /*9430*/  BSYNC.RECONVERGENT B2 ;  /* 0x0000000000027941 */ /* 0x000fea0003800200 */
.L_x_236:
        /* <DEDUP_REMOVED lines=14> */
.L_x_239:
[----:B------:R-:W-:Y:S05]  /*9520*/  BSYNC.RECONVERGENT B2 ;  /* 0x0000000000027941 */ /* 0x000fea0003800200 */
.L_x_238:
        /* <DEDUP_REMOVED lines=15> */
.L_x_241:
[----:B------:R-:W-:Y:S05]  /*9620*/  BSYNC.RECONVERGENT B2 ;  /* 0x0000000000027941 */ /* 0x000fea0003800200 */
.L_x_240:
        /* <DEDUP_REMOVED lines=14> */
.L_x_243:
[----:B------:R-:W-:Y:S05]  /*9710*/  BSYNC.RECONVERGENT B2 ;  /* 0x0000000000027941 */ /* 0x000fea0003800200 */
.L_x_242:
        /* <DEDUP_REMOVED lines=15> */
.L_x_245:
[----:B------:R-:W-:Y:S05]  /*9810*/  BSYNC.RECONVERGENT B2 ;  /* 0x0000000000027941 */ /* 0x000fea0003800200 */
.L_x_244:
        /* <DEDUP_REMOVED lines=14> */
.L_x_247:
[----:B------:R-:W-:Y:S05]  /*9900*/  BSYNC.RECONVERGENT B2 ;  /* 0x0000000000027941 */ /* 0x000fea0003800200 */
.L_x_246:
        /* <DEDUP_REMOVED lines=15> */
.L_x_249:
[----:B------:R-:W-:Y:S05]  /*9a00*/  BSYNC.RECONVERGENT B2 ;  /* 0x0000000000027941 */ /* 0x000fea0003800200 */
.L_x_248:
        /* <DEDUP_REMOVED lines=14> */
.L_x_251:
[----:B------:R-:W-:Y:S05]  /*9af0*/  BSYNC.RECONVERGENT B2 ;  /* 0x0000000000027941 */ /* 0x000fea0003800200 */
.L_x_250:
        /* <DEDUP_REMOVED lines=15> */
.L_x_253:
[----:B------:R-:W-:Y:S05]  /*9bf0*/  BSYNC.RECONVERGENT B2 ;  /* 0x0000000000027941 */ /* 0x000fea0003800200 */
.L_x_252:
        /* <DEDUP_REMOVED lines=14> */
.L_x_255:
[----:B------:R-:W-:Y:S05]  /*9ce0*/  BSYNC.RECONVERGENT B2 ;  /* 0x0000000000027941 */ /* 0x000fea0003800200 */
.L_x_254:
        /* <DEDUP_REMOVED lines=15> */
.L_x_257:
[----:B------:R-:W-:Y:S05]  /*9de0*/  BSYNC.RECONVERGENT B2 ;  /* 0x0000000000027941 */ /* 0x000fea0003800200 */
.L_x_256:
        /* <DEDUP_REMOVED lines=14> */
.L_x_259:
[----:B------:R-:W-:Y:S05]  /*9ed0*/  BSYNC.RECONVERGENT B2 ;  /* 0x0000000000027941 */ /* 0x000fea0003800200 */
.L_x_258:
        /* <DEDUP_REMOVED lines=15> */
.L_x_261:
[----:B------:R-:W-:Y:S05]  /*9fd0*/  BSYNC.RECONVERGENT B2 ;  /* 0x0000000000027941 */ /* 0x000fea0003800200 */
.L_x_260:
        /* <DEDUP_REMOVED lines=14> */
.L_x_263:
[----:B------:R-:W-:Y:S05]  /*a0c0*/  BSYNC.RECONVERGENT B2 ;  /* 0x0000000000027941 */ /* 0x000fea0003800200 */
.L_x_262:
        /* <DEDUP_REMOVED lines=15> */
.L_x_265:
[----:B------:R-:W-:Y:S05]  /*a1c0*/  BSYNC.RECONVERGENT B2 ;  /* 0x0000000000027941 */ /* 0x000fea0003800200 */
.L_x_264:
        /* <DEDUP_REMOVED lines=14> */
.L_x_267:
[----:B------:R-:W-:Y:S05]  /*a2b0*/  BSYNC.RECONVERGENT B2 ;  /* 0x0000000000027941 */ /* 0x000fea0003800200 */
.L_x_266:
        /* <DEDUP_REMOVED lines=15> */
.L_x_269:
[----:B------:R-:W-:Y:S05]  /*a3b0*/  BSYNC.RECONVERGENT B2 ;  /* 0x0000000000027941 */ /* 0x000fea0003800200 */
.L_x_268:
        /* <DEDUP_REMOVED lines=14> */
.L_x_271:
[----:B------:R-:W-:Y:S05]  /*a4a0*/  BSYNC.RECONVERGENT B2 ;  /* 0x0000000000027941 */ /* 0x000fea0003800200 */
.L_x_270:
        /* <DEDUP_REMOVED lines=15> */
.L_x_273:
[----:B------:R-:W-:Y:S05]  /*a5a0*/  BSYNC.RECONVERGENT B2 ;  /* 0x0000000000027941 */ /* 0x000fea0003800200 */
.L_x_272:
        /* <DEDUP_REMOVED lines=14> */
.L_x_275:
[----:B------:R-:W-:Y:S05]  /*a690*/  BSYNC.RECONVERGENT B2 ;  /* 0x0000000000027941 */ /* 0x000fea0003800200 */
.L_x_274:
        /* <DEDUP_REMOVED lines=15> */
.L_x_277:
[----:B------:R-:W-:Y:S05]  /*a790*/  BSYNC.RECONVERGENT B2 ;  /* 0x0000000000027941 */ /* 0x000fea0003800200 */
.L_x_276:
        /* <DEDUP_REMOVED lines=14> */
.L_x_279:
[----:B------:R-:W-:Y:S05]  /*a880*/  BSYNC.RECONVERGENT B2 ;  /* 0x0000000000027941 */ /* 0x000fea0003800200 */
.L_x_278:
        /* <DEDUP_REMOVED lines=15> */
.L_x_281:
[----:B------:R-:W-:Y:S05]  /*a980*/  BSYNC.RECONVERGENT B2 ;  /* 0x0000000000027941 */ /* 0x000fea0003800200 */
.L_x_280:
        /* <DEDUP_REMOVED lines=14> */
.L_x_283:
[----:B------:R-:W-:Y:S05]  /*aa70*/  BSYNC.RECONVERGENT B2 ;  /* 0x0000000000027941 */ /* 0x000fea0003800200 */
.L_x_282:
        /* <DEDUP_REMOVED lines=15> */
.L_x_285:
[----:B------:R-:W-:Y:S05]  /*ab70*/  BSYNC.RECONVERGENT B2 ;  /* 0x0000000000027941 */ /* 0x000fea0003800200 */
.L_x_284:
        /* <DEDUP_REMOVED lines=14> */
.L_x_287:
[----:B------:R-:W-:Y:S05]  /*ac60*/  BSYNC.RECONVERGENT B2 ;  /* 0x0000000000027941 */ /* 0x000fea0003800200 */
.L_x_286:
        /* <DEDUP_REMOVED lines=15> */
.L_x_289:
[----:B------:R-:W-:Y:S05]  /*ad60*/  BSYNC.RECONVERGENT B2 ;  /* 0x0000000000027941 */ /* 0x000fea0003800200 */
.L_x_288:
        /* <DEDUP_REMOVED lines=14> */
.L_x_291:
[----:B------:R-:W-:Y:S05]  /*ae50*/  BSYNC.RECONVERGENT B2 ;  /* 0x0000000000027941 */ /* 0x000fea0003800200 */
.L_x_290:
        /* <DEDUP_REMOVED lines=15> */
.L_x_293:
[----:B------:R-:W-:Y:S05]  /*af50*/  BSYNC.RECONVERGENT B2 ;  /* 0x0000000000027941 */ /* 0x000fea0003800200 */
.L_x_292:
[----:B------:R-:W-:Y:S01]  /*af60*/  STG.E desc[UR6][R132.64+0x1fc], R3 ;  /* 0x0001fc0384007986 */ /* 0x000fe2000c101906 */
[----:B------:R-:W-:Y:S05]  /*af70*/  EXIT ;  /* 0x000000000000794d */ /* 0x000fea0003800000 */
        .weak           $__internal_0_$__cuda_sm20_sqrt_rn_f32_slowpath
        .type           $__internal_0_$__cuda_sm20_sqrt_rn_f32_slowpath,@function
        .size           $__internal_0_$__cuda_sm20_sqrt_rn_f32_slowpath,($__internal_1_$__cuda_sm3x_div_rn_noftz_f32_slowpath - $__internal_0_$__cuda_sm20_sqrt_rn_f32_slowpath)
$__internal_0_$__cuda_sm20_sqrt_rn_f32_slowpath:
[----:B------:R-:W-:-:S13]  /*af80*/  LOP3.LUT P0, RZ, R0, 0x7fffffff, RZ, 0xc0, !PT ;  /* 0x7fffffff00ff7812 */ /* 0x000fda000780c0ff */
[----:B------:R-:W-:Y:S01]  /*af90*/  @!P0 MOV R2, R0 ;  /* 0x0000000000028202 */ /* 0x000fe20000000f00 */
[----:B------:R-:W-:Y:S06]  /*afa0*/  @!P0 BRA `(.L_x_294) ;  /* 0x0000000000408947 */ /* 0x000fec0003800000 */
[----:B------:R-:W-:-:S13]  /*afb0*/  FSETP.GEU.FTZ.AND P0, PT, R0, RZ, PT ;  /* 0x000000ff0000720b */ /* 0x000fda0003f1e000 */
[----:B------:R-:W-:Y:S01]  /*afc0*/  @!P0 MOV R2, 0x7fffffff ;  /* 0x7fffffff00028802 */ /* 0x000fe20000000f00 */
[----:B------:R-:W-:Y:S06]  /*afd0*/  @!P0 BRA `(.L_x_294) ;  /* 0x0000000000348947 */ /* 0x000fec0003800000 */
[----:B------:R-:W-:-:S13]  /*afe0*/  FSETP.GTU.FTZ.AND P0, PT, |R0|, +INF , PT ;  /* 0x7f8000000000780b */ /* 0x000fda0003f1c200 */
[----:B------:R-:W-:Y:S01]  /*aff0*/  @P0 FADD.FTZ R2, R0, 1 ;  /* 0x3f80000000020421 */ /* 0x000fe20000010000 */
[----:B------:R-:W-:Y:S06]  /*b000*/  @P0 BRA `(.L_x_294) ;  /* 0x0000000000280947 */ /* 0x000fec0003800000 */
[----:B------:R-:W-:-:S13]  /*b010*/  FSETP.NEU.FTZ.AND P0, PT, |R0|, +INF , PT ;  /* 0x7f8000000000780b */ /* 0x000fda0003f1d200 */
[----:B------:R-:W-:-:S04]  /*b020*/  @P0 FFMA R3, R0, 1.84467440737095516160e+19, RZ ;  /* 0x5f80000000030823 */ /* 0x000fc800000000ff */
[----:B------:R-:W0:Y:S02]  /*b030*/  @P0 MUFU.RSQ R2, R3 ;  /* 0x0000000300020308 */ /* 0x000e240000001400 */
[----:B0-----:R-:W-:Y:S01]  /*b040*/  @P0 FMUL.FTZ R132, R3, R2 ;  /* 0x0000000203840220 */ /* 0x001fe20000410000 */
[----:B------:R-:W-:Y:S01]  /*b050*/  @P0 FMUL.FTZ R134, R2, 0.5 ;  /* 0x3f00000002860820 */ /* 0x000fe20000410000 */
[----:B------:R-:W-:Y:S02]  /*b060*/  @!P0 MOV R2, R0 ;  /* 0x0000000000028202 */ /* 0x000fe40000000f00 */
[----:B------:R-:W-:-:S04]  /*b070*/  @P0 FADD.FTZ R133, -R132, -RZ ;  /* 0x800000ff84850221 */ /* 0x000fc80000010100 */
[----:B------:R-:W-:-:S04]  /*b080*/  @P0 FFMA R133, R132, R133, R3 ;  /* 0x0000008584850223 */ /* 0x000fc80000000003 */
[----:B------:R-:W-:-:S04]  /*b090*/  @P0 FFMA R133, R133, R134, R132 ;  /* 0x0000008685850223 */ /* 0x000fc80000000084 */
[----:B------:R-:W-:-:S07]  /*b0a0*/  @P0 FMUL.FTZ R2, R133, 2.3283064365386962891e-10 ;  /* 0x2f80000085020820 */ /* 0x000fce0000410000 */
.L_x_294:
[----:B------:R-:W-:Y:S01]  /*b0b0*/  HFMA2 R3, -RZ, RZ, 0, 0 ;  /* 0x00000000ff037431 */ /* 0x000fe200000001ff */
[----:B------:R-:W-:Y:S02]  /*b0c0*/  MOV R138, R2 ;  /* 0x00000002008a7202 */ /* 0x000fe40000000f00 */
[----:B------:R-:W-:-:S04]  /*b0d0*/  MOV R2, R135 ;  /* 0x0000008700027202 */ /* 0x000fc80000000f00 */
[----:B------:R-:W-:Y:S05]  /*b0e0*/  RET.REL.NODEC R2 `(_Z7descKerPK2KPiPKfS3_Pfii) ;  /* 0xffffff4c02c47950 */ /* 0x000fea0003c3ffff */
        .weak           $__internal_1_$__cuda_sm3x_div_rn_noftz_f32_slowpath
        .type           $__internal_1_$__cuda_sm3x_div_rn_noftz_f32_slowpath,@function
        .size           $__internal_1_$__cuda_sm3x_div_rn_noftz_f32_slowpath,(.L_x_374 - $__internal_1_$__cuda_sm3x_div_rn_noftz_f32_slowpath)
$__internal_1_$__cuda_sm3x_div_rn_noftz_f32_slowpath:
[----:B------:R-:W-:Y:S01]  /*b0f0*/  SHF.R.U32.HI R134, RZ, 0x17, R3 ;  /* 0x00000017ff867819 */ /* 0x000fe20000011603 */
[----:B------:R-:W-:Y:S01]  /*b100*/  BSSY.RECONVERGENT B0, `(.L_x_295) ;  /* 0x0000062000007945 */ /* 0x000fe20003800200 */
[----:B------:R-:W-:Y:S02]  /*b110*/  SHF.R.U32.HI R137, RZ, 0x17, R4 ;  /* 0x00000017ff897819 */ /* 0x000fe40000011604 */
[----:B------:R-:W-:Y:S02]  /*b120*/  LOP3.LUT R134, R134, 0xff, RZ, 0xc0, !PT ;  /* 0x000000ff86867812 */ /* 0x000fe400078ec0ff */
[----:B------:R-:W-:Y:S02]  /*b130*/  LOP3.LUT R137, R137, 0xff, RZ, 0xc0, !PT ;  /* 0x000000ff89897812 */ /* 0x000fe400078ec0ff */
[----:B------:R-:W-:Y:S02]  /*b140*/  IADD3 R0, PT, PT, R134, -0x1, RZ ;  /* 0xffffffff86007810 */ /* 0x000fe40007ffe0ff */
[----:B------:R-:W-:-:S02]  /*b150*/  IADD3 R136, PT, PT, R137, -0x1, RZ ;  /* 0xffffffff89887810 */ /* 0x000fc40007ffe0ff */
[----:B------:R-:W-:-:S04]  /*b160*/  ISETP.GT.U32.AND P0, PT, R0, 0xfd, PT ;  /* 0x000000fd0000780c */ /* 0x000fc80003f04070 */
[----:B------:R-:W-:-:S13]  /*b170*/  ISETP.GT.U32.OR P0, PT, R136, 0xfd, P0 ;  /* 0x000000fd8800780c */ /* 0x000fda0000704470 */
[----:B------:R-:W-:Y:S01]  /*b180*/  @!P0 MOV R135, RZ ;  /* 0x000000ff00878202 */ /* 0x000fe20000000f00 */
[----:B------:R-:W-:Y:S06]  /*b190*/  @!P0 BRA `(.L_x_296) ;  /* 0x00000000005c8947 */ /* 0x000fec0003800000 */
[----:B------:R-:W-:Y:S02]  /*b1a0*/  FSETP.GTU.FTZ.AND P0, PT, |R4|, +INF , PT ;  /* 0x7f8000000400780b */ /* 0x000fe40003f1c200 */
[----:B------:R-:W-:-:S04]  /*b1b0*/  FSETP.GTU.FTZ.AND P1, PT, |R3|, +INF , PT ;  /* 0x7f8000000300780b */ /* 0x000fc80003f3c200 */
[----:B------:R-:W-:-:S13]  /*b1c0*/  PLOP3.LUT P0, PT, P0, P1, PT, 0xf8, 0x8f ;  /* 0x00000000008f781c */ /* 0x000fda0000703f70 */
[----:B------:R-:W-:Y:S05]  /*b1d0*/  @P0 BRA `(.L_x_297) ;  /* 0x00000004004c0947 */ /* 0x000fea0003800000 */
[----:B------:R-:W-:-:S13]  /*b1e0*/  LOP3.LUT P0, RZ, R3, 0x7fffffff, R4, 0xc8, !PT ;  /* 0x7fffffff03ff7812 */ /* 0x000fda000780c804 */
[----:B------:R-:W-:Y:S05]  /*b1f0*/  @!P0 BRA `(.L_x_298) ;  /* 0x00000004003c8947 */ /* 0x000fea0003800000 */
[C---:B------:R-:W-:Y:S02]  /*b200*/  FSETP.NEU.FTZ.AND P0, PT, |R4|.reuse, +INF , PT ;  /* 0x7f8000000400780b */ /* 0x040fe40003f1d200 */
[----:B------:R-:W-:Y:S02]  /*b210*/  FSETP.NEU.FTZ.AND P2, PT, |R3|, +INF , PT ;  /* 0x7f8000000300780b */ /* 0x000fe40003f5d200 */
[----:B------:R-:W-:-:S11]  /*b220*/  FSETP.NEU.FTZ.AND P1, PT, |R4|, +INF , PT ;  /* 0x7f8000000400780b */ /* 0x000fd60003f3d200 */
[----:B------:R-:W-:Y:S05]  /*b230*/  @!P2 BRA !P0, `(.L_x_298) ;  /* 0x00000004002ca947 */ /* 0x000fea0004000000 */
[----:B------:R-:W-:-:S04]  /*b240*/  LOP3.LUT P0, RZ, R4, 0x7fffffff, RZ, 0xc0, !PT ;  /* 0x7fffffff04ff7812 */ /* 0x000fc8000780c0ff */
[----:B------:R-:W-:-:S13]  /*b250*/  PLOP3.LUT P0, PT, P2, P0, PT, 0x2f, 0xf2 ;  /* 0x0000000000f2781c */ /* 0x000fda0001700577 */
[----:B------:R-:W-:Y:S05]  /*b260*/  @P0 BRA `(.L_x_299) ;  /* 0x0000000400180947 */ /* 0x000fea0003800000 */
[----:B------:R-:W-:-:S04]  /*b270*/  LOP3.LUT P0, RZ, R3, 0x7fffffff, RZ, 0xc0, !PT ;  /* 0x7fffffff03ff7812 */ /* 0x000fc8000780c0ff */
[----:B------:R-:W-:-:S13]  /*b280*/  PLOP3.LUT P0, PT, P1, P0, PT, 0x2f, 0xf2 ;  /* 0x0000000000f2781c */ /* 0x000fda0000f00577 */
[----:B------:R-:W-:Y:S05]  /*b290*/  @P0 BRA `(.L_x_300) ;  /* 0x0000000400000947 */ /* 0x000fea0003800000 */
[----:B------:R-:W-:Y:S02]  /*b2a0*/  ISETP.GE.AND P0, PT, R136, RZ, PT ;  /* 0x000000ff8800720c */ /* 0x000fe40003f06270 */
[----:B------:R-:W-:-:S11]  /*b2b0*/  ISETP.GE.AND P1, PT, R0, RZ, PT ;  /* 0x000000ff0000720c */ /* 0x000fd60003f26270 */
[----:B------:R-:W-:Y:S01]  /*b2c0*/  @P0 MOV R135, RZ ;  /* 0x000000ff00870202 */ /* 0x000fe20000000f00 */
[----:B------:R-:W-:Y:S01]  /*b2d0*/  @!P0 FFMA R4, R4, 1.84467440737095516160e+19, RZ ;  /* 0x5f80000004048823 */ /* 0x000fe200000000ff */
[----:B------:R-:W-:Y:S01]  /*b2e0*/  @!P0 MOV R135, 0xffffffc0 ;  /* 0xffffffc000878802 */ /* 0x000fe20000000f00 */
[----:B------:R-:W-:-:S03]  /*b2f0*/  @!P1 FFMA R3, R3, 1.84467440737095516160e+19, RZ ;  /* 0x5f80000003039823 */ /* 0x000fc600000000ff */
[----:B------:R-:W-:-:S07]  /*b300*/  @!P1 IADD3 R135, PT, PT, R135, 0x40, RZ ;  /* 0x0000004087879810 */ /* 0x000fce0007ffe0ff */
.L_x_296:
[----:B------:R-:W-:Y:S01]  /*b310*/  LEA R0, R134, 0xc0800000, 0x17 ;  /* 0xc080000086007811 */ /* 0x000fe200078eb8ff */
[----:B------:R-:W-:Y:S01]  /*b320*/  BSSY.RECONVERGENT B1, `(.L_x_301) ;  /* 0x0000036000017945 */ /* 0x000fe20003800200 */
[----:B------:R-:W-:Y:S02]  /*b330*/  IADD3 R137, PT, PT, R137, -0x7f, RZ ;  /* 0xffffff8189897810 */ /* 0x000fe40007ffe0ff */
[----:B------:R-:W-:-:S03]  /*b340*/  IADD3 R140, PT, PT, -R0, R3, RZ ;  /* 0x00000003008c7210 */ /* 0x000fc60007ffe1ff */
[C---:B------:R-:W-:Y:S01]  /*b350*/  IMAD R0, R137.reuse, -0x800000, R4 ;  /* 0xff80000089007824 */ /* 0x040fe200078e0204 */
[----:B------:R0:W1:Y:S01]  /*b360*/  MUFU.RCP R136, R140 ;  /* 0x0000008c00887308 */ /* 0x0000620000001000 */
[----:B------:R-:W-:Y:S01]  /*b370*/  FADD.FTZ R139, -R140, -RZ ;  /* 0x800000ff8c8b7221 */ /* 0x000fe20000010100 */
[----:B0-----:R-:W-:-:S04]  /*b380*/  IADD3 R140, PT, PT, R137, 0x7f, -R134 ;  /* 0x0000007f898c7810 */ /* 0x001fc80007ffe886 */
[----:B------:R-:W-:Y:S01]  /*b390*/  IADD3 R135, PT, PT, R140, R135, RZ ;  /* 0x000000878c877210 */ /* 0x000fe20007ffe0ff */
[----:B-1----:R-:W-:-:S04]  /*b3a0*/  FFMA R3, R136, R139, 1 ;  /* 0x3f80000088037423 */ /* 0x002fc8000000008b */
[----:B------:R-:W-:-:S04]  /*b3b0*/  FFMA R4, R136, R3, R136 ;  /* 0x0000000388047223 */ /* 0x000fc80000000088 */
[----:B------:R-:W-:-:S04]  /*b3c0*/  FFMA R3, R0, R4, RZ ;  /* 0x0000000400037223 */ /* 0x000fc800000000ff */
[----:B------:R-:W-:-:S04]  /*b3d0*/  FFMA R136, R139, R3, R0 ;  /* 0x000000038b887223 */ /* 0x000fc80000000000 */
[----:B------:R-:W-:-:S04]  /*b3e0*/  FFMA R3, R4, R136, R3 ;  /* 0x0000008804037223 */ /* 0x000fc80000000003 */
[----:B------:R-:W-:-:S04]  /*b3f0*/  FFMA R136, R139, R3, R0 ;  /* 0x000000038b887223 */ /* 0x000fc80000000000 */
[----:B------:R-:W-:-:S05]  /*b400*/  FFMA R0, R4, R136, R3 ;  /* 0x0000008804007223 */ /* 0x000fca0000000003 */
[----:B------:R-:W-:-:S04]  /*b410*/  SHF.R.U32.HI R134, RZ, 0x17, R0 ;  /* 0x00000017ff867819 */ /* 0x000fc80000011600 */
[----:B------:R-:W-:-:S04]  /*b420*/  LOP3.LUT R134, R134, 0xff, RZ, 0xc0, !PT ;  /* 0x000000ff86867812 */ /* 0x000fc800078ec0ff */
[----:B------:R-:W-:-:S04]  /*b430*/  IADD3 R134, PT, PT, R134, R135, RZ ;  /* 0x0000008786867210 */ /* 0x000fc80007ffe0ff */
[----:B------:R-:W-:-:S04]  /*b440*/  IADD3 R137, PT, PT, R134, -0x1, RZ ;  /* 0xffffffff86897810 */ /* 0x000fc80007ffe0ff */
[----:B------:R-:W-:-:S13]  /*b450*/  ISETP.GE.U32.AND P0, PT, R137, 0xfe, PT ;  /* 0x000000fe8900780c */ /* 0x000fda0003f06070 */
[----:B------:R-:W-:Y:S05]  /*b460*/  @!P0 BRA `(.L_x_302) ;  /* 0x0000000000808947 */ /* 0x000fea0003800000 */
[----:B------:R-:W-:-:S13]  /*b470*/  ISETP.GT.AND P0, PT, R134, 0xfe, PT ;  /* 0x000000fe8600780c */ /* 0x000fda0003f04270 */
[----:B------:R-:W-:Y:S05]  /*b480*/  @P0 BRA `(.L_x_303) ;  /* 0x00000000006c0947 */ /* 0x000fea0003800000 */
[----:B------:R-:W-:-:S13]  /*b490*/  ISETP.GE.AND P0, PT, R134, 0x1, PT ;  /* 0x000000018600780c */ /* 0x000fda0003f06270 */
[----:B------:R-:W-:Y:S05]  /*b4a0*/  @P0 BRA `(.L_x_304) ;  /* 0x0000000000740947 */ /* 0x000fea0003800000 */
[----:B------:R-:W-:Y:S02]  /*b4b0*/  ISETP.GE.AND P0, PT, R134, -0x18, PT ;  /* 0xffffffe88600780c */ /* 0x000fe40003f06270 */
[----:B------:R-:W-:-:S11]  /*b4c0*/  LOP3.LUT R0, R0, 0x80000000, RZ, 0xc0, !PT ;  /* 0x8000000000007812 */ /* 0x000fd600078ec0ff */
[----:B------:R-:W-:Y:S05]  /*b4d0*/  @!P0 BRA `(.L_x_304) ;  /* 0x0000000000688947 */ /* 0x000fea0003800000 */
[CCC-:B------:R-:W-:Y:S01]  /*b4e0*/  FFMA.RZ R137, R4.reuse, R136.reuse, R3.reuse ;  /* 0x0000008804897223 */ /* 0x1c0fe2000000c003 */
[CCC-:B------:R-:W-:Y:S01]  /*b4f0*/  FFMA.RP R135, R4.reuse, R136.reuse, R3.reuse ;  /* 0x0000008804877223 */ /* 0x1c0fe20000008003 */
[----:B------:R-:W-:Y:S01]  /*b500*/  FFMA.RM R4, R4, R136, R3 ;  /* 0x0000008804047223 */ /* 0x000fe20000004003 */
[C---:B------:R-:W-:Y:S02]  /*b510*/  IADD3 R136, PT, PT, R134.reuse, 0x20, RZ ;  /* 0x0000002086887810 */ /* 0x040fe40007ffe0ff */
[----:B------:R-:W-:Y:S02]  /*b520*/  LOP3.LUT R137, R137, 0x7fffff, RZ, 0xc0, !PT ;  /* 0x007fffff89897812 */ /* 0x000fe400078ec0ff */
[C---:B------:R-:W-:Y:S02]  /*b530*/  ISETP.NE.AND P2, PT, R134.reuse, RZ, PT ;  /* 0x000000ff8600720c */ /* 0x040fe40003f45270 */
[----:B------:R-:W-:Y:S02]  /*b540*/  LOP3.LUT R137, R137, 0x800000, RZ, 0xfc, !PT ;  /* 0x0080000089897812 */ /* 0x000fe400078efcff */
[----:B------:R-:W-:-:S02]  /*b550*/  ISETP.NE.AND P1, PT, R134, RZ, PT ;  /* 0x000000ff8600720c */ /* 0x000fc40003f25270 */
[----:B------:R-:W-:Y:S02]  /*b560*/  IADD3 R134, PT, PT, -R134, RZ, RZ ;  /* 0x000000ff86867210 */ /* 0x000fe40007ffe1ff */
[----:B------:R-:W-:Y:S02]  /*b570*/  SHF.L.U32 R136, R137, R136, RZ ;  /* 0x0000008889887219 */ /* 0x000fe400000006ff */
[----:B------:R-:W-:Y:S02]  /*b580*/  FSETP.NEU.FTZ.AND P0, PT, R135, R4, PT ;  /* 0x000000048700720b */ /* 0x000fe40003f1d000 */
[----:B------:R-:W-:Y:S02]  /*b590*/  SEL R134, R134, RZ, P2 ;  /* 0x000000ff86867207 */ /* 0x000fe40001000000 */
[----:B------:R-:W-:Y:S02]  /*b5a0*/  ISETP.NE.AND P1, PT, R136, RZ, P1 ;  /* 0x000000ff8800720c */ /* 0x000fe40000f25270 */
[----:B------:R-:W-:-:S02]  /*b5b0*/  SHF.R.U32.HI R137, RZ, R134, R137 ;  /* 0x00000086ff897219 */ /* 0x000fc40000011689 */
[----:B------:R-:W-:Y:S02]  /*b5c0*/  PLOP3.LUT P0, PT, P0, P1, PT, 0xf8, 0x8f ;  /* 0x00000000008f781c */ /* 0x000fe40000703f70 */
[----:B------:R-:W-:Y:S02]  /*b5d0*/  SHF.R.U32.HI R3, RZ, 0x1, R137 ;  /* 0x00000001ff037819 */ /* 0x000fe40000011689 */
[----:B------:R-:W-:-:S04]  /*b5e0*/  SEL R4, RZ, 0x1, !P0 ;  /* 0x00000001ff047807 */ /* 0x000fc80004000000 */
[----:B------:R-:W-:-:S04]  /*b5f0*/  LOP3.LUT R4, R4, 0x1, R3, 0xf8, !PT ;  /* 0x0000000104047812 */ /* 0x000fc800078ef803 */
[----:B------:R-:W-:-:S04]  /*b600*/  LOP3.LUT R4, R4, R137, RZ, 0xc0, !PT ;  /* 0x0000008904047212 */ /* 0x000fc800078ec0ff */
[----:B------:R-:W-:-:S04]  /*b610*/  IADD3 R3, PT, PT, R3, R4, RZ ;  /* 0x0000000403037210 */ /* 0x000fc80007ffe0ff */
[----:B------:R-:W-:Y:S01]  /*b620*/  LOP3.LUT R0, R3, R0, RZ, 0xfc, !PT ;  /* 0x0000000003007212 */ /* 0x000fe200078efcff */
[----:B------:R-:W-:Y:S06]  /*b630*/  BRA `(.L_x_304) ;  /* 0x0000000000107947 */ /* 0x000fec0003800000 */
.L_x_303:
[----:B------:R-:W-:-:S04]  /*b640*/  LOP3.LUT R0, R0, 0x80000000, RZ, 0xc0, !PT ;  /* 0x8000000000007812 */ /* 0x000fc800078ec0ff */
[----:B------:R-:W-:Y:S01]  /*b650*/  LOP3.LUT R0, R0, 0x7f800000, RZ, 0xfc, !PT ;  /* 0x7f80000000007812 */ /* 0x000fe200078efcff */
[----:B------:R-:W-:Y:S06]  /*b660*/  BRA `(.L_x_304) ;  /* 0x0000000000047947 */ /* 0x000fec0003800000 */
.L_x_302:
[----:B------:R-:W-:-:S07]  /*b670*/  LEA R0, R135, R0, 0x17 ;  /* 0x0000000087007211 */ /* 0x000fce00078eb8ff */
.L_x_304:
[----:B------:R-:W-:Y:S05]  /*b680*/  BSYNC.RECONVERGENT B1 ;  /* 0x0000000000017941 */ /* 0x000fea0003800200 */
.L_x_301:
[----:B------:R-:W-:Y:S05]  /*b690*/  BRA `(.L_x_305) ;  /* 0x0000000000207947 */ /* 0x000fea0003800000 */
.L_x_300:
[----:B------:R-:W-:-:S04]  /*b6a0*/  LOP3.LUT R0, R3, 0x80000000, R4, 0x48, !PT ;  /* 0x8000000003007812 */ /* 0x000fc800078e4804 */
[----:B------:R-:W-:Y:S01]  /*b6b0*/  LOP3.LUT R0, R0, 0x7f800000, RZ, 0xfc, !PT ;  /* 0x7f80000000007812 */ /* 0x000fe200078efcff */
[----:B------:R-:W-:Y:S06]  /*b6c0*/  BRA `(.L_x_305) ;  /* 0x0000000000147947 */ /* 0x000fec0003800000 */
.L_x_299:
[----:B------:R-:W-:Y:S01]  /*b6d0*/  LOP3.LUT R0, R3, 0x80000000, R4, 0x48, !PT ;  /* 0x8000000003007812 */ /* 0x000fe200078e4804 */
[----:B------:R-:W-:Y:S06]  /*b6e0*/  BRA `(.L_x_305) ;  /* 0x00000000000c7947 */ /* 0x000fec0003800000 */
.L_x_298:
[----:B------:R-:W0:Y:S01]  /*b6f0*/  MUFU.RSQ R0, -QNAN ;  /* 0xffc0000000007908 */ /* 0x000e220000001400 */
[----:B------:R-:W-:Y:S05]  /*b700*/  BRA `(.L_x_305) ;  /* 0x0000000000047947 */ /* 0x000fea0003800000 */
.L_x_297:
[----:B------:R-:W-:-:S07]  /*b710*/  FADD.FTZ R0, R4, R3 ;  /* 0x0000000304007221 */ /* 0x000fce0000010000 */
.L_x_305:
[----:B------:R-:W-:Y:S05]  /*b720*/  BSYNC.RECONVERGENT B0 ;  /* 0x0000000000007941 */ /* 0x000fea0003800200 */
.L_x_295:
[----:B------:R-:W-:-:S04]  /*b730*/  HFMA2 R3, -RZ, RZ, 0, 0 ;  /* 0x00000000ff037431 */ /* 0x000fc800000001ff */
[----:B0-----:R-:W-:Y:S05]  /*b740*/  RET.REL.NODEC R2 `(_Z7descKerPK2KPiPKfS3_Pfii) ;  /* 0xffffff48022c7950 */ /* 0x001fea0003c3ffff */
.L_x_306:
        /* <DEDUP_REMOVED lines=11> */
.L_x_374:


//--------------------- .text._Z6oriKerP2KPiPKfS2_ii --------------------------
	.section	.text._Z6oriKerP2KPiPKfS2_ii,"ax",@progbits
	.align	128
        .global         _Z6oriKerP2KPiPKfS2_ii
        .type           _Z6oriKerP2KPiPKfS2_ii,@function
        .size           _Z6oriKerP2KPiPKfS2_ii,(.L_x_375 - _Z6oriKerP2KPiPKfS2_ii)
        .other          _Z6oriKerP2KPiPKfS2_ii,@"STO_CUDA_ENTRY STV_DEFAULT"
_Z6oriKerP2KPiPKfS2_ii:
.text._Z6oriKerP2KPiPKfS2_ii:
[----:B------:R-:W0:Y:S01]  /*0000*/  LDC R1, c[0x0][0x37c] ;  /* 0x0000df00ff017b82 */ /* 0x000e220000000800 */
[----:B------:R-:W1:Y:S07]  /*0010*/  S2R R0, SR_TID.X ;  /* 0x0000000000007919 */ /* 0x000e6e0000002100 */
[----:B------:R-:W1:Y:S01]  /*0020*/  S2UR UR4, SR_CTAID.X ;  /* 0x00000000000479c3 */ /* 0x000e620000002500 */
[----:B------:R-:W2:Y:S01]  /*0030*/  LDCU UR5, c[0x0][0x388] ;  /* 0x00007100ff0577ac */ /* 0x000ea20008000800 */
[----:B0-----:R-:W-:-:S06]  /*0040*/  VIADD R1, R1, 0xffffff70 ;  /* 0xffffff7001017836 */ /* 0x001fcc0000000000 */
        /* <DEDUP_REMOVED lines=11> */
[----:B------:R2:W5:Y:S01]  /*0100*/  LDG.E.S16 R24, desc[UR6][R2.64+0x2] ;  /* 0x0000020602187981 */ /* 0x000562000c1e1700 */
[----:B------:R-:W-:-:S03]  /*0110*/  UMOV UR4, 0xfffffff8 ;  /* 0xfffffff800047882 */ /* 0x000fc60000000000 */
[----:B------:R2:W-:Y:S04]  /*0120*/  STL.128 [R1+0x10], RZ ;  /* 0x000010ff01007387 */ /* 0x0005e80000100c00 */
[----:B------:R2:W-:Y:S04]  /*0130*/  STL.128 [R1+0x20], RZ ;  /* 0x000020ff01007387 */ /* 0x0005e80000100c00 */
[----:B------:R2:W-:Y:S04]  /*0140*/  STL.128 [R1+0x30], RZ ;  /* 0x000030ff01007387 */ /* 0x0005e80000100c00 */
[----:B------:R2:W-:Y:S01]  /*0150*/  STL.128 [R1+0x40], RZ ;  /* 0x000040ff01007387 */ /* 0x0005e20000100c00 */
[----:B0-----:R-:W-:-:S02]  /*0160*/  VIADD R0, R4, 0xffffffff ;  /* 0xffffffff04007836 */ /* 0x001fc40000000000 */
[----:B------:R-:W-:Y:S01]  /*0170*/  VIADD R14, R5, 0xffffffff ;  /* 0xffffffff050e7836 */ /* 0x000fe20000000000 */
[----:B------:R2:W-:Y:S04]  /*0180*/  STL.128 [R1+0x50], RZ ;  /* 0x000050ff01007387 */ /* 0x0005e80000100c00 */
[----:B------:R2:W-:Y:S04]  /*0190*/  STL.128 [R1+0x60], RZ ;  /* 0x000060ff01007387 */ /* 0x0005e80000100c00 */
[----:B------:R2:W-:Y:S04]  /*01a0*/  STL.128 [R1+0x70], RZ ;  /* 0x000070ff01007387 */ /* 0x0005e80000100c00 */
[----:B------:R2:W-:Y:S01]  /*01b0*/  STL.128 [R1+0x80], RZ ;  /* 0x000080ff01007387 */ /* 0x0005e20000100c00 */
[----:B----4-:R-:W-:-:S02]  /*01c0*/  ISETP.GE.AND P2, PT, R7, 0x8, PT ;  /* 0x000000080700780c */ /* 0x010fc40003f46270 */
[C---:B------:R-:W-:Y:S02]  /*01d0*/  ISETP.GE.AND P3, PT, R7.reuse, 0x7, PT ;  /* 0x000000070700780c */ /* 0x040fe40003f66270 */
[C-C-:B------:R-:W-:Y:S02]  /*01e0*/  VIADDMNMX R23, R7.reuse, 0xfffffff8, R0.reuse, PT ;  /* 0xfffffff807177846 */ /* 0x140fe40003800100 */
[----:B------:R-:W-:Y:S02]  /*01f0*/  VIADDMNMX R22, R7, 0xfffffff9, R0, PT ;  /* 0xfffffff907167846 */ /* 0x000fe40003800100 */
[----:B------:R-:W-:Y:S02]  /*0200*/  SEL R23, R23, RZ, P2 ;  /* 0x000000ff17177207 */ /* 0x000fe40001000000 */
[----:B------:R-:W-:Y:S02]  /*0210*/  SEL R22, R22, RZ, P3 ;  /* 0x000000ff16167207 */ /* 0x000fe40001800000 */
[----:B------:R-:W-:-:S02]  /*0220*/  ISETP.GE.AND P4, PT, R7, 0x6, PT ;  /* 0x000000060700780c */ /* 0x000fc40003f86270 */
[C---:B------:R-:W-:Y:S02]  /*0230*/  ISETP.GE.AND P5, PT, R7.reuse, 0x5, PT ;  /* 0x000000050700780c */ /* 0x040fe40003fa6270 */
[C---:B------:R-:W-:Y:S02]  /*0240*/  ISETP.GE.AND P6, PT, R7.reuse, 0x4, PT ;  /* 0x000000040700780c */ /* 0x040fe40003fc6270 */
[C---:B------:R-:W-:Y:S02]  /*0250*/  ISETP.GE.AND P0, PT, R7.reuse, 0x3, PT ;  /* 0x000000030700780c */ /* 0x040fe40003f06270 */
[C---:B------:R-:W-:Y:S02]  /*0260*/  ISETP.GE.AND P1, PT, R7.reuse, 0x2, PT ;  /* 0x000000020700780c */ /* 0x040fe40003f26270 */
[C---:B------:R-:W-:Y:S02]  /*0270*/  ISETP.GE.AND P2, PT, R7.reuse, 0x1, PT ;  /* 0x000000010700780c */ /* 0x040fe40003f46270 */
[----:B------:R-:W-:-:S02]  /*0280*/  VIADDMNMX R21, R7, 0xfffffffa, R0, PT ;  /* 0xfffffffa07157846 */ /* 0x000fc40003800100 */
[C---:B------:R-:W-:Y:S02]  /*0290*/  ISETP.GE.AND P3, PT, R7.reuse, RZ, PT ;  /* 0x000000ff0700720c */ /* 0x040fe40003f66270 */
[C-C-:B------:R-:W-:Y:S02]  /*02a0*/  VIADDMNMX R20, R7.reuse, 0xfffffffb, R0.reuse, PT ;  /* 0xfffffffb07147846 */ /* 0x140fe40003800100 */
[C-C-:B------:R-:W-:Y:S02]  /*02b0*/  VIADDMNMX R19, R7.reuse, 0xfffffffc, R0.reuse, PT ;  /* 0xfffffffc07137846 */ /* 0x140fe40003800100 */
[C-C-:B------:R-:W-:Y:S02]  /*02c0*/  VIADDMNMX R18, R7.reuse, 0xfffffffd, R0.reuse, PT ;  /* 0xfffffffd07127846 */ /* 0x140fe40003800100 */
[C-C-:B------:R-:W-:Y:S02]  /*02d0*/  VIADDMNMX R17, R7.reuse, 0xfffffffe, R0.reuse, PT ;  /* 0xfffffffe07117846 */ /* 0x140fe40003800100 */
[----:B------:R-:W-:-:S02]  /*02e0*/  VIADDMNMX R16, R7, 0xffffffff, R0, PT ;  /* 0xffffffff07107846 */ /* 0x000fc40003800100 */
[----:B------:R-:W-:Y:S02]  /*02f0*/  VIMNMX R15, PT, PT, R7, R0, PT ;  /* 0x00000000070f7248 */ /* 0x000fe40003fe0100 */
[----:B------:R-:W-:Y:S02]  /*0300*/  SEL R21, R21, RZ, P4 ;  /* 0x000000ff15157207 */ /* 0x000fe40002000000 */
[----:B------:R-:W-:Y:S02]  /*0310*/  SEL R20, R20, RZ, P5 ;  /* 0x000000ff14147207 */ /* 0x000fe40002800000 */
[----:B------:R-:W-:Y:S02]  /*0320*/  SEL R19, R19, RZ, P6 ;  /* 0x000000ff13137207 */ /* 0x000fe40003000000 */
[----:B------:R-:W-:Y:S02]  /*0330*/  SEL R18, R18, RZ, P0 ;  /* 0x000000ff12127207 */ /* 0x000fe40000000000 */
[----:B------:R-:W-:-:S02]  /*0340*/  SEL R17, R17, RZ, P1 ;  /* 0x000000ff11117207 */ /* 0x000fc40000800000 */
[----:B------:R-:W-:Y:S02]  /*0350*/  SEL R16, R16, RZ, P2 ;  /* 0x000000ff10107207 */ /* 0x000fe40001000000 */
[----:B------:R-:W-:Y:S02]  /*0360*/  SEL R15, R15, RZ, P3 ;  /* 0x000000ff0f0f7207 */ /* 0x000fe40001800000 */
[C---:B------:R-:W-:Y:S02]  /*0370*/  ISETP.GE.AND P4, PT, R7.reuse, -0x1, PT ;  /* 0xffffffff0700780c */ /* 0x040fe40003f86270 */
[C---:B------:R-:W-:Y:S02]  /*0380*/  ISETP.GE.AND P5, PT, R7.reuse, -0x2, PT ;  /* 0xfffffffe0700780c */ /* 0x040fe40003fa6270 */
[C---:B------:R-:W-:Y:S02]  /*0390*/  ISETP.GE.AND P6, PT, R7.reuse, -0x3, PT ;  /* 0xfffffffd0700780c */ /* 0x040fe40003fc6270 */
[----:B------:R-:W-:-:S02]  /*03a0*/  ISETP.GE.AND P0, PT, R7, -0x4, PT ;  /* 0xfffffffc0700780c */ /* 0x000fc40003f06270 */
[C---:B------:R-:W-:Y:S02]  /*03b0*/  ISETP.GE.AND P1, PT, R7.reuse, -0x5, PT ;  /* 0xfffffffb0700780c */ /* 0x040fe40003f26270 */
[C---:B------:R-:W-:Y:S02]  /*03c0*/  ISETP.GE.AND P2, PT, R7.reuse, -0x6, PT ;  /* 0xfffffffa0700780c */ /* 0x040fe40003f46270 */
[C---:B------:R-:W-:Y:S02]  /*03d0*/  ISETP.GE.AND P3, PT, R7.reuse, -0x7, PT ;  /* 0xfffffff90700780c */ /* 0x040fe40003f66270 */
[C-C-:B------:R-:W-:Y:S02]  /*03e0*/  VIADDMNMX R13, R7.reuse, 0x1, R0.reuse, PT ;  /* 0x00000001070d7846 */ /* 0x140fe40003800100 */
[C-C-:B------:R-:W-:Y:S02]  /*03f0*/  VIADDMNMX R12, R7.reuse, 0x2, R0.reuse, PT ;  /* 0x00000002070c7846 */ /* 0x140fe40003800100 */
[----:B------:R-:W-:-:S02]  /*0400*/  VIADDMNMX R11, R7, 0x3, R0, PT ;  /* 0x00000003070b7846 */ /* 0x000fc40003800100 */
[C-C-:B------:R-:W-:Y:S02]  /*0410*/  VIADDMNMX R10, R7.reuse, 0x4, R0.reuse, PT ;  /* 0x00000004070a7846 */ /* 0x140fe40003800100 */
[C-C-:B------:R-:W-:Y:S02]  /*0420*/  VIADDMNMX R9, R7.reuse, 0x5, R0.reuse, PT ;  /* 0x0000000507097846 */ /* 0x140fe40003800100 */
[C-C-:B------:R-:W-:Y:S02]  /*0430*/  VIADDMNMX R8, R7.reuse, 0x6, R0.reuse, PT ;  /* 0x0000000607087846 */ /* 0x140fe40003800100 */
[----:B------:R-:W-:Y:S02]  /*0440*/  VIADDMNMX R7, R7, 0x7, R0, PT ;  /* 0x0000000707077846 */ /* 0x000fe40003800100 */
[----:B------:R-:W-:Y:S02]  /*0450*/  SEL R13, R13, RZ, P4 ;  /* 0x000000ff0d0d7207 */ /* 0x000fe40002000000 */
[----:B------:R-:W-:-:S02]  /*0460*/  SEL R12, R12, RZ, P5 ;  /* 0x000000ff0c0c7207 */ /* 0x000fc40002800000 */
[----:B------:R-:W-:Y:S02]  /*0470*/  SEL R11, R11, RZ, P6 ;  /* 0x000000ff0b0b7207 */ /* 0x000fe40003000000 */
[----:B------:R-:W-:Y:S02]  /*0480*/  SEL R10, R10, RZ, P0 ;  /* 0x000000ff0a0a7207 */ /* 0x000fe40000000000 */
[----:B------:R-:W-:Y:S02]  /*0490*/  SEL R9, R9, RZ, P1 ;  /* 0x000000ff09097207 */ /* 0x000fe40000800000 */
[----:B------:R-:W-:Y:S02]  /*04a0*/  SEL R8, R8, RZ, P2 ;  /* 0x000000ff08087207 */ /* 0x000fe40001000000 */
[----:B--23--:R-:W-:-:S07]  /*04b0*/  SEL R7, R7, RZ, P3 ;  /* 0x000000ff07077207 */ /* 0x00cfce0001800000 */
.L_x_339:
[----:B0-----:R-:W0:Y:S01]  /*04c0*/  LDC.64 R4, c[0x0][0x398] ;  /* 0x0000e600ff047b82 */ /* 0x001e220000000a00 */
[----:B-----5:R-:W-:-:S05]  /*04d0*/  VIADD R25, R24, 0xfffffff8 ;  /* 0xfffffff818197836 */ /* 0x020fca0000000000 */
[----:B------:R-:W-:Y:S02]  /*04e0*/  ISETP.GE.AND P0, PT, R25, RZ, PT ;  /* 0x000000ff1900720c */ /* 0x000fe40003f06270 */
[----:B------:R-:W-:Y:S01]  /*04f0*/  VIMNMX R6, PT, PT, R14, R25, PT ;  /* 0x000000190e067248 */ /* 0x000fe20003fe0100 */
[----:B------:R-:W1:Y:S03]  /*0500*/  LDC.64 R26, c[0x0][0x390] ;  /* 0x0000e400ff1a7b82 */ /* 0x000e660000000a00 */
[----:B------:R-:W-:-:S05]  /*0510*/  SEL R6, R6, RZ, P0 ;  /* 0x000000ff06067207 */ /* 0x000fca0000000000 */
[----:B------:R-:W-:-:S04]  /*0520*/  IMAD R25, R6, UR5, R23 ;  /* 0x0000000506197c24 */ /* 0x000fc8000f8e0217 */
[----:B0-----:R-:W-:-:S06]  /*0530*/  IMAD.WIDE R4, R25, 0x4, R4 ;  /* 0x0000000419047825 */ /* 0x001fcc00078e0204 */
[----:B------:R0:W2:Y:S01]  /*0540*/  LDG.E R4, desc[UR6][R4.64] ;  /* 0x0000000604047981 */ /* 0x0000a2000c1e1900 */
[----:B-1----:R-:W-:-:S05]  /*0550*/  IMAD.WIDE R26, R25, 0x4, R26 ;  /* 0x00000004191a7825 */ /* 0x002fca00078e021a */
[----:B------:R1:W5:Y:S01]  /*0560*/  LDG.E R32, desc[UR6][R26.64] ;  /* 0x000000061a207981 */ /* 0x000362000c1e1900 */
[----:B------:R-:W-:Y:S01]  /*0570*/  IMAD.MOV.U32 R25, RZ, RZ, 0x3dcccccd ;  /* 0x3dcccccdff197424 */ /* 0x000fe200078e00ff */
[----:B------:R-:W-:Y:S01]  /*0580*/  BSSY.RECONVERGENT B2, `(.L_x_307) ;  /* 0x000000c000027945 */ /* 0x000fe20003800200 */
[----:B0-----:R-:W-:-:S04]  /*0590*/  IMAD.MOV.U32 R5, RZ, RZ, 0x41200000 ;  /* 0x41200000ff057424 */ /* 0x001fc800078e00ff */
[----:B------:R-:W-:-:S04]  /*05a0*/  FFMA R0, R25, -R5, 1 ;  /* 0x3f80000019007423 */ /* 0x000fc80000000805 */
[----:B------:R-:W-:Y:S01]  /*05b0*/  FFMA R25, R0, R25, 0.10000000149011611938 ;  /* 0x3dcccccd00197423 */ /* 0x000fe20000000019 */
[----:B--2---:R-:W-:-:S04]  /*05c0*/  FMUL R4, R4, 57.295780181884765625 ;  /* 0x42652ee104047820 */ /* 0x004fc80000400000 */
[----:B------:R-:W0:Y:S01]  /*05d0*/  FCHK P0, R4, 10 ;  /* 0x4120000004007902 */ /* 0x000e220000000000 */
[----:B------:R-:W-:-:S04]  /*05e0*/  FFMA R0, R4, R25, RZ ;  /* 0x0000001904007223 */ /* 0x000fc800000000ff */
[----:B------:R-:W-:-:S04]  /*05f0*/  FFMA R28, R0, -10, R4 ;  /* 0xc1200000001c7823 */ /* 0x000fc80000000004 */
[----:B------:R-:W-:Y:S01]  /*0600*/  FFMA R0, R25, R28, R0 ;  /* 0x0000001c19007223 */ /* 0x000fe20000000000 */
[----:B01----:R-:W-:Y:S06]  /*0610*/  @!P0 BRA `(.L_x_308) ;  /* 0x0000000000088947 */ /* 0x003fec0003800000 */
[----:B------:R-:W-:-:S07]  /*0620*/  MOV R25, 0x640 ;  /* 0x0000064000197802 */ /* 0x000fce0000000f00 */
[----:B-----5:R-:W-:Y:S05]  /*0630*/  CALL.REL.NOINC `($__internal_2_$__cuda_sm3x_div_rn_noftz_f32_slowpath) ;  /* 0x0000002000507944 */ /* 0x020fea0003c00000 */
.L_x_308:
[----:B------:R-:W-:Y:S05]  /*0640*/  BSYNC.RECONVERGENT B2 ;  /* 0x0000000000027941 */ /* 0x000fea0003800200 */
.L_x_307:
[----:B------:R-:W0:Y:S01]  /*0650*/  LDC.64 R26, c[0x0][0x398] ;  /* 0x0000e600ff1a7b82 */ /* 0x000e220000000a00 */
[----:B------:R-:W1:Y:S01]  /*0660*/  F2I.TRUNC.NTZ R0, R0 ;  /* 0x0000000000007305 */ /* 0x000e62000020f100 */
[----:B------:R-:W-:-:S06]  /*0670*/  IMAD R31, R6, UR5, R22 ;  /* 0x00000005061f7c24 */ /* 0x000fcc000f8e0216 */
[----:B------:R-:W2:Y:S01]  /*0680*/  LDC.64 R28, c[0x0][0x390] ;  /* 0x0000e400ff1c7b82 */ /* 0x000ea20000000a00 */
[----:B-1----:R-:W-:-:S05]  /*0690*/  VIMNMX R4, PT, PT, R0, 0x23, PT ;  /* 0x0000002300047848 */ /* 0x002fca0003fe0100 */
[----:B------:R-:W-:Y:S02]  /*06a0*/  IMAD R4, R4, 0x4, R1 ;  /* 0x0000000404047824 */ /* 0x000fe400078e0201 */
[----:B0-----:R-:W-:-:S03]  /*06b0*/  IMAD.WIDE R26, R31, 0x4, R26 ;  /* 0x000000041f1a7825 */ /* 0x001fc600078e021a */
[----:B------:R-:W3:Y:S04]  /*06c0*/  LDL R25, [R4] ;  /* 0x0000000004197983 */ /* 0x000ee80000100800 */
[----:B------:R-:W4:Y:S01]  /*06d0*/  LDG.E R26, desc[UR6][R26.64] ;  /* 0x000000061a1a7981 */ /* 0x000f22000c1e1900 */
[----:B--2---:R-:W-:-:S05]  /*06e0*/  IMAD.WIDE R28, R31, 0x4, R28 ;  /* 0x000000041f1c7825 */ /* 0x004fca00078e021c */
[----:B------:R0:W5:Y:S01]  /*06f0*/  LDG.E R33, desc[UR6][R28.64] ;  /* 0x000000061c217981 */ /* 0x000162000c1e1900 */
[----:B------:R-:W-:Y:S01]  /*0700*/  IMAD.MOV.U32 R0, RZ, RZ, 0x3dcccccd ;  /* 0x3dcccccdff007424 */ /* 0x000fe200078e00ff */
[----:B------:R-:W-:Y:S03]  /*0710*/  BSSY.RECONVERGENT B2, `(.L_x_309) ;  /* 0x000000e000027945 */ /* 0x000fe60003800200 */
[----:B------:R-:W-:-:S04]  /*0720*/  FFMA R31, R0, -R5, 1 ;  /* 0x3f800000001f7423 */ /* 0x000fc80000000805 */
[----:B------:R-:W-:Y:S01]  /*0730*/  FFMA R0, R31, R0, 0.10000000149011611938 ;  /* 0x3dcccccd1f007423 */ /* 0x000fe20000000000 */
[----:B---3-5:R-:W-:Y:S01]  /*0740*/  FADD R25, R32, R25 ;  /* 0x0000001920197221 */ /* 0x028fe20000000000 */
[----:B----4-:R-:W-:-:S04]  /*0750*/  FMUL R30, R26, 57.295780181884765625 ;  /* 0x42652ee11a1e7820 */ /* 0x010fc80000400000 */
[----:B------:R0:W-:Y:S01]  /*0760*/  STL [R4], R25 ;  /* 0x0000001904007387 */ /* 0x0001e20000100800 */
[----:B------:R-:W1:Y:S01]  /*0770*/  FCHK P0, R30, 10 ;  /* 0x412000001e007902 */ /* 0x000e620000000000 */
[----:B------:R-:W-:-:S04]  /*0780*/  FFMA R31, R0, R30, RZ ;  /* 0x0000001e001f7223 */ /* 0x000fc800000000ff */
[----:B------:R-:W-:-:S04]  /*0790*/  FFMA R26, R31, -10, R30 ;  /* 0xc12000001f1a7823 */ /* 0x000fc8000000001e */
[----:B------:R-:W-:Y:S01]  /*07a0*/  FFMA R0, R0, R26, R31 ;  /* 0x0000001a00007223 */ /* 0x000fe2000000001f */
[----:B01----:R-:W-:Y:S06]  /*07b0*/  @!P0 BRA `(.L_x_310) ;  /* 0x00000000000c8947 */ /* 0x003fec0003800000 */
[----:B------:R-:W-:Y:S01]  /*07c0*/  IMAD.MOV.U32 R4, RZ, RZ, R30 ;  /* 0x000000ffff047224 */ /* 0x000fe200078e001e */
[----:B------:R-:W-:-:S07]  /*07d0*/  MOV R25, 0x7f0 ;  /* 0x000007f000197802 */ /* 0x000fce0000000f00 */
[----:B------:R-:W-:Y:S05]  /*07e0*/  CALL.REL.NOINC `($__internal_2_$__cuda_sm3x_div_rn_noftz_f32_slowpath) ;  /* 0x0000001c00e47944 */ /* 0x000fea0003c00000 */
.L_x_310:
[----:B------:R-:W-:Y:S05]  /*07f0*/  BSYNC.RECONVERGENT B2 ;  /* 0x0000000000027941 */ /* 0x000fea0003800200 */
.L_x_309:
[----:B------:R-:W0:Y:S01]  /*0800*/  LDC.64 R26, c[0x0][0x398] ;  /* 0x0000e600ff1a7b82 */ /* 0x000e220000000a00 */
[----:B------:R-:W1:Y:S01]  /*0810*/  F2I.TRUNC.NTZ R0, R0 ;  /* 0x0000000000007305 */ /* 0x000e62000020f100 */
[----:B------:R-:W-:-:S06]  /*0820*/  IMAD R25, R6, UR5, R21 ;  /* 0x0000000506197c24 */ /* 0x000fcc000f8e0215 */
[----:B------:R-:W2:Y:S01]  /*0830*/  LDC.64 R28, c[0x0][0x390] ;  /* 0x0000e400ff1c7b82 */ /* 0x000ea20000000a00 */
[----:B-1----:R-:W-:-:S04]  /*0840*/  VIMNMX R4, PT, PT, R0, 0x23, PT ;  /* 0x0000002300047848 */ /* 0x002fc80003fe0100 */
[----:B------:R-:W-:Y:S01]  /*0850*/  LEA R4, R4, R1, 0x2 ;  /* 0x0000000104047211 */ /* 0x000fe200078e10ff */
[----:B0-----:R-:W-:-:S04]  /*0860*/  IMAD.WIDE R26, R25, 0x4, R26 ;  /* 0x00000004191a7825 */ /* 0x001fc800078e021a */
        /* <DEDUP_REMOVED lines=8> */
[----:B---3--:R-:W-:Y:S01]  /*08f0*/  FADD R33, R33, R30 ;  /* 0x0000001e21217221 */ /* 0x008fe20000000000 */
        /* <DEDUP_REMOVED lines=9> */
[----:B-----5:R-:W-:Y:S05]  /*0990*/  CALL.REL.NOINC `($__internal_2_$__cuda_sm3x_div_rn_noftz_f32_slowpath) ;  /* 0x0000001c00787944 */ /* 0x020fea0003c00000 */
.L_x_312:
[----:B------:R-:W-:Y:S05]  /*09a0*/  BSYNC.RECONVERGENT B2 ;  /* 0x0000000000027941 */ /* 0x000fea0003800200 */
.L_x_311:
        /* <DEDUP_REMOVED lines=26> */
.L_x_314:
[----:B------:R-:W-:Y:S05]  /*0b50*/  BSYNC.RECONVERGENT B2 ;  /* 0x0000000000027941 */ /* 0x000fea0003800200 */
.L_x_313:
        /* <DEDUP_REMOVED lines=26> */
.L_x_316:
[----:B------:R-:W-:Y:S05]  /*0d00*/  BSYNC.RECONVERGENT B2 ;  /* 0x0000000000027941 */ /* 0x000fea0003800200 */
.L_x_315:
        /* <DEDUP_REMOVED lines=26> */
.L_x_318:
[----:B------:R-:W-:Y:S05]  /*0eb0*/  BSYNC.RECONVERGENT B2 ;  /* 0x0000000000027941 */ /* 0x000fea0003800200 */
.L_x_317:
        /* <DEDUP_REMOVED lines=26> */
.L_x_320:
[----:B------:R-:W-:Y:S05]  /*1060*/  BSYNC.RECONVERGENT B2 ;  /* 0x0000000000027941 */ /* 0x000fea0003800200 */
.L_x_319:
        /* <DEDUP_REMOVED lines=23> */
[----:B------:R-:W-:Y:S02]  /*11e0*/  MOV R4, R30 ;  /* 0x0000001e00047202 */ /* 0x000fe40000000f00 */
[----:B------:R-:W-:-:S07]  /*11f0*/  MOV R25, 0x1210 ;  /* 0x0000121000197802 */ /* 0x000fce0000000f00 */
[----:B------:R-:W-:Y:S05]  /*1200*/  CALL.REL.NOINC `($__internal_2_$__cuda_sm3x_div_rn_noftz_f32_slowpath) ;  /* 0x00000014005c7944 */ /* 0x000fea0003c00000 */
.L_x_322:
[----:B------:R-:W-:Y:S05]  /*1210*/  BSYNC.RECONVERGENT B2 ;  /* 0x0000000000027941 */ /* 0x000fea0003800200 */
.L_x_321:
        /* <DEDUP_REMOVED lines=26> */
.L_x_324:
[----:B------:R-:W-:Y:S05]  /*13c0*/  BSYNC.RECONVERGENT B2 ;  /* 0x0000000000027941 */ /* 0x000fea0003800200 */
.L_x_323:
        /* <DEDUP_REMOVED lines=26> */
.L_x_326:
[----:B------:R-:W-:Y:S05]  /*1570*/  BSYNC.RECONVERGENT B2 ;  /* 0x0000000000027941 */ /* 0x000fea0003800200 */
.L_x_325:
        /* <DEDUP_REMOVED lines=11> */
[----:B------:R-:W-:Y:S01]  /*1630*/  HFMA2 R0, -RZ, RZ, 1.44921875, -19.203125 ;  /* 0x3dcccccdff007431 */ /* 0x000fe200000001ff */
[----:B------:R-:W-:Y:S04]  /*1640*/  BSSY.RECONVERGENT B2, `(.L_x_327) ;  /* 0x000000e000027945 */ /* 0x000fe80003800200 */
        /* <DEDUP_REMOVED lines=13> */
.L_x_328:
[----:B------:R-:W-:Y:S05]  /*1720*/  BSYNC.RECONVERGENT B2 ;  /* 0x0000000000027941 */ /* 0x000fea0003800200 */
.L_x_327:
        /* <DEDUP_REMOVED lines=26> */
.L_x_330:
[----:B------:R-:W-:Y:S05]  /*18d0*/  BSYNC.RECONVERGENT B2 ;  /* 0x0000000000027941 */ /* 0x000fea0003800200 */
.L_x_329:
        /* <DEDUP_REMOVED lines=26> */
.L_x_332:
[----:B------:R-:W-:Y:S05]  /*1a80*/  BSYNC.RECONVERGENT B2 ;  /* 0x0000000000027941 */ /* 0x000fea0003800200 */
.L_x_331:
        /* <DEDUP_REMOVED lines=26> */
.L_x_334:
[----:B------:R-:W-:Y:S05]  /*1c30*/  BSYNC.RECONVERGENT B2 ;  /* 0x0000000000027941 */ /* 0x000fea0003800200 */
.L_x_333:
        /* <DEDUP_REMOVED lines=26> */
.L_x_336:
[----:B------:R-:W-:Y:S05]  /*1de0*/  BSYNC.RECONVERGENT B2 ;  /* 0x0000000000027941 */ /* 0x000fea0003800200 */
.L_x_335:
        /* <DEDUP_REMOVED lines=26> */
.L_x_338:
[----:B------:R-:W-:Y:S05]  /*1f90*/  BSYNC.RECONVERGENT B2 ;  /* 0x0000000000027941 */ /* 0x000fea0003800200 */
.L_x_337:
[----:B------:R-:W0:Y:S02]  /*1fa0*/  F2I.TRUNC.NTZ R0, R0 ;  /* 0x0000000000007305 */ /* 0x000e24000020f100 */
[----:B0-----:R-:W-:-:S05]  /*1fb0*/  VIMNMX R4, PT, PT, R0, 0x23, PT ;  /* 0x0000002300047848 */ /* 0x001fca0003fe0100 */
[----:B------:R-:W-:-:S05]  /*1fc0*/  IMAD R4, R4, 0x4, R1 ;  /* 0x0000000404047824 */ /* 0x000fca00078e0201 */
[----:B------:R-:W2:Y:S01]  /*1fd0*/  LDL R5, [R4] ;  /* 0x0000000004057983 */ /* 0x000ea20000100800 */
[----:B------:R-:W-:Y:S01]  /*1fe0*/  UIADD3 UR4, UPT, UPT, UR4, 0x1, URZ ;  /* 0x0000000104047890 */ /* 0x000fe2000fffe0ff */
[----:B------:R-:W-:-:S03]  /*1ff0*/  VIADD R24, R24, 0x1 ;  /* 0x0000000118187836 */ /* 0x000fc60000000000 */
        /* <DEDUP_REMOVED lines=11> */
[----:B0-----:R-:W5:Y:S01]  /*20b0*/  LDL.128 R4, [R1+0x70] ;  /* 0x0000700001047983 */ /* 0x001f620000100c00 */
[----:B--2---:R-:W-:-:S04]  /*20c0*/  FMNMX R32, RZ, R32, !PT ;  /* 0x00000020ff207209 */ /* 0x004fc80007800000 */
[----:B------:R-:W-:-:S04]  /*20d0*/  FSETP.GT.AND P2, PT, R33, R32, PT ;  /* 0x000000202100720b */ /* 0x000fc80003f44000 */
[----:B------:R-:W-:-:S04]  /*20e0*/  FSEL R33, R33, R32, P2 ;  /* 0x0000002021217208 */ /* 0x000fc80001000000 */
[----:B------:R-:W-:-:S04]  /*20f0*/  FSETP.GT.AND P3, PT, R34, R33, PT ;  /* 0x000000212200720b */ /* 0x000fc80003f64000 */
[----:B------:R-:W-:-:S04]  /*2100*/  FSEL R34, R34, R33, P3 ;  /* 0x0000002122227208 */ /* 0x000fc80001800000 */
[----:B------:R-:W-:-:S04]  /*2110*/  FSETP.GT.AND P4, PT, R35, R34, PT ;  /* 0x000000222300720b */ /* 0x000fc80003f84000 */
[----:B------:R-:W-:-:S04]  /*2120*/  FSEL R35, R35, R34, P4 ;  /* 0x0000002223237208 */ /* 0x000fc80002000000 */
[----:B---3--:R-:W-:-:S04]  /*2130*/  FSETP.GT.AND P5, PT, R8, R35, PT ;  /* 0x000000230800720b */ /* 0x008fc80003fa4000 */
[----:B------:R-:W-:Y:S02]  /*2140*/  FSEL R8, R8, R35, P5 ;  /* 0x0000002308087208 */ /* 0x000fe40002800000 */
[----:B------:R-:W2:Y:S02]  /*2150*/  LDL.128 R32, [R1+0x80] ;  /* 0x0000800001207983 */ /* 0x000ea40000100c00 */
[----:B------:R-:W-:-:S04]  /*2160*/  FSETP.GT.AND P6, PT, R9, R8, PT ;  /* 0x000000080900720b */ /* 0x000fc80003fc4000 */
[----:B------:R-:W-:-:S04]  /*2170*/  FSEL R9, R9, R8, P6 ;  /* 0x0000000809097208 */ /* 0x000fc80003000000 */
[----:B------:R-:W-:-:S04]  /*2180*/  FSETP.GT.AND P0, PT, R10, R9, PT ;  /* 0x000000090a00720b */ /* 0x000fc80003f04000 */
[----:B------:R-:W-:-:S04]  /*2190*/  FSEL R10, R10, R9, P0 ;  /* 0x000000090a0a7208 */ /* 0x000fc80000000000 */
[----:B------:R-:W-:-:S04]  /*21a0*/  FSETP.GT.AND P1, PT, R11, R10, PT ;  /* 0x0000000a0b00720b */ /* 0x000fc80003f24000 */
[----:B------:R-:W-:Y:S02]  /*21b0*/  FSEL R11, R11, R10, P1 ;  /* 0x0000000a0b0b7208 */ /* 0x000fe40000800000 */
[----:B------:R-:W-:Y:S02]  /*21c0*/  SEL R0, RZ, 0x1, !P2 ;  /* 0x00000001ff007807 */ /* 0x000fe40005000000 */
[----:B----4-:R-:W-:-:S04]  /*21d0*/  FSETP.GT.AND P2, PT, R12, R11, PT ;  /* 0x0000000b0c00720b */ /* 0x010fc80003f44000 */
[----:B------:R-:W-:Y:S02]  /*21e0*/  FSEL R12, R12, R11, P2 ;  /* 0x0000000b0c0c7208 */ /* 0x000fe40001000000 */
[----:B------:R-:W-:Y:S02]  /*21f0*/  SEL R0, R0, 0x2, !P3 ;  /* 0x0000000200007807 */ /* 0x000fe40005800000 */
[----:B------:R-:W-:-:S04]  /*2200*/  FSETP.GT.AND P3, PT, R13, R12, PT ;  /* 0x0000000c0d00720b */ /* 0x000fc80003f64000 */
        /* <DEDUP_REMOVED lines=8> */
[----:B-----5:R-:W-:-:S04]  /*2290*/  FSETP.GT.AND P6, PT, R16, R15, PT ;  /* 0x0000000f1000720b */ /* 0x020fc80003fc4000 */
        /* <DEDUP_REMOVED lines=50> */
[CC--:B------:R-:W-:Y:S02]  /*25c0*/  FSETP.GT.AND P2, PT, R5.reuse, R4.reuse, PT ;  /* 0x000000040500720b */ /* 0x0c0fe40003f44000 */
[----:B------:R-:W-:Y:S02]  /*25d0*/  SEL R0, R0, 0x17, !P3 ;  /* 0x0000001700007807 */ /* 0x000fe40005800000 */
[----:B------:R-:W-:Y:S02]  /*25e0*/  FSEL R5, R5, R4, P2 ;  /* 0x0000000405057208 */ /* 0x000fe40001000000 */
[----:B------:R-:W-:-:S02]  /*25f0*/  SEL R0, R0, 0x18, !P4 ;  /* 0x0000001800007807 */ /* 0x000fc40006000000 */
[-C--:B------:R-:W-:Y:S02]  /*2600*/  FSETP.GT.AND P3, PT, R6, R5.reuse, PT ;  /* 0x000000050600720b */ /* 0x080fe40003f64000 */
[----:B------:R-:W-:Y:S02]  /*2610*/  SEL R0, R0, 0x19, !P5 ;  /* 0x0000001900007807 */ /* 0x000fe40006800000 */
[----:B------:R-:W-:Y:S02]  /*2620*/  FSEL R6, R6, R5, P3 ;  /* 0x0000000506067208 */ /* 0x000fe40001800000 */
[----:B------:R-:W-:Y:S02]  /*2630*/  SEL R0, R0, 0x1a, !P6 ;  /* 0x0000001a00007807 */ /* 0x000fe40007000000 */
[----:B------:R-:W-:Y:S02]  /*2640*/  FSETP.GT.AND P4, PT, R7, R6, PT ;  /* 0x000000060700720b */ /* 0x000fe40003f84000 */
[----:B------:R-:W-:-:S02]  /*2650*/  SEL R0, R0, 0x1b, !P0 ;  /* 0x0000001b00007807 */ /* 0x000fc40004000000 */
[----:B------:R-:W-:Y:S02]  /*2660*/  FSEL R7, R7, R6, P4 ;  /* 0x0000000607077208 */ /* 0x000fe40002000000 */
[----:B------:R-:W-:-:S04]  /*2670*/  SEL R0, R0, 0x1c, !P1 ;  /* 0x0000001c00007807 */ /* 0x000fc80004800000 */
[----:B------:R-:W-:-:S04]  /*2680*/  SEL R0, R0, 0x1d, !P2 ;  /* 0x0000001d00007807 */ /* 0x000fc80005000000 */
[----:B------:R-:W-:-:S04]  /*2690*/  SEL R0, R0, 0x1e, !P3 ;  /* 0x0000001e00007807 */ /* 0x000fc80005800000 */
[----:B------:R-:W-:Y:S02]  /*26a0*/  SEL R0, R0, 0x1f, !P4 ;  /* 0x0000001f00007807 */ /* 0x000fe40006000000 */
[----:B--2---:R-:W-:-:S04]  /*26b0*/  FSETP.GT.AND P0, PT, R32, R7, PT ;  /* 0x000000072000720b */ /* 0x004fc80003f04000 */
[----:B------:R-:W-:-:S04]  /*26c0*/  FSEL R32, R32, R7, P0 ;  /* 0x0000000720207208 */ /* 0x000fc80000000000 */
[----:B------:R-:W-:-:S04]  /*26d0*/  FSETP.GT.AND P1, PT, R33, R32, PT ;  /* 0x000000202100720b */ /* 0x000fc80003f24000 */
[----:B------:R-:W-:Y:S02]  /*26e0*/  FSEL R33, R33, R32, P1 ;  /* 0x0000002021217208 */ /* 0x000fe40000800000 */
[----:B------:R-:W-:Y:S02]  /*26f0*/  SEL R0, R0, 0x20, !P0 ;  /* 0x0000002000007807 */ /* 0x000fe40004000000 */
[-C--:B------:R-:W-:Y:S02]  /*2700*/  FSETP.GT.AND P0, PT, R34, R33.reuse, PT ;  /* 0x000000212200720b */ /* 0x080fe40003f04000 */
[----:B------:R-:W-:Y:S02]  /*2710*/  SEL R0, R0, 0x21, !P1 ;  /* 0x0000002100007807 */ /* 0x000fe40004800000 */
[----:B------:R-:W-:Y:S02]  /*2720*/  FSEL R34, R34, R33, P0 ;  /* 0x0000002122227208 */ /* 0x000fe40000000000 */
[----:B------:R-:W-:-:S02]  /*2730*/  SEL R0, R0, 0x22, !P0 ;  /* 0x0000002200007807 */ /* 0x000fc40004000000 */
[----:B------:R-:W-:-:S04]  /*2740*/  FSETP.GT.AND P0, PT, R35, R34, PT ;  /* 0x000000222300720b */ /* 0x000fc80003f04000 */
[----:B------:R-:W-:-:S05]  /*2750*/  SEL R5, R0, 0x23, !P0 ;  /* 0x0000002300057807 */ /* 0x000fca0004000000 */
[----:B------:R-:W-:Y:S01]  /*2760*/  STG.E.U8 desc[UR6][R2.64+0x8], R5 ;  /* 0x0000080502007986 */ /* 0x000fe2000c101106 */
[----:B------:R-:W-:Y:S05]  /*2770*/  EXIT ;  /* 0x000000000000794d */ /* 0x000fea0003800000 */
        .weak           $__internal_2_$__cuda_sm3x_div_rn_noftz_f32_slowpath
        .type           $__internal_2_$__cuda_sm3x_div_rn_noftz_f32_slowpath,@function
        .size           $__internal_2_$__cuda_sm3x_div_rn_noftz_f32_slowpath,(.L_x_375 - $__internal_2_$__cuda_sm3x_div_rn_noftz_f32_slowpath)
$__internal_2_$__cuda_sm3x_div_rn_noftz_f32_slowpath:
[----:B------:R-:W-:Y:S01]  /*2780*/  SHF.R.U32.HI R26, RZ, 0x17, R5 ;  /* 0x00000017ff1a7819 */ /* 0x000fe20000011605 */
[----:B------:R-:W-:Y:S01]  /*2790*/  BSSY.RECONVERGENT B0, `(.L_x_340) ;  /* 0x0000065000007945 */ /* 0x000fe20003800200 */
[----:B------:R-:W-:Y:S01]  /*27a0*/  SHF.R.U32.HI R27, RZ, 0x17, R4 ;  /* 0x00000017ff1b7819 */ /* 0x000fe20000011604 */
[----:B------:R-:W-:Y:S01]  /*27b0*/  IMAD.MOV.U32 R30, RZ, RZ, 0x41200000 ;  /* 0x41200000ff1e7424 */ /* 0x000fe200078e00ff */
[----:B------:R-:W-:Y:S02]  /*27c0*/  LOP3.LUT R26, R26, 0xff, RZ, 0xc0, !PT ;  /* 0x000000ff1a1a7812 */ /* 0x000fe400078ec0ff */
[----:B------:R-:W-:-:S03]  /*27d0*/  LOP3.LUT R27, R27, 0xff, RZ, 0xc0, !PT ;  /* 0x000000ff1b1b7812 */ /* 0x000fc600078ec0ff */
[----:B------:R-:W-:Y:S02]  /*27e0*/  VIADD R28, R26, 0xffffffff ;  /* 0xffffffff1a1c7836 */ /* 0x000fe40000000000 */
[----:B------:R-:W-:-:S03]  /*27f0*/  VIADD R29, R27, 0xffffffff ;  /* 0xffffffff1b1d7836 */ /* 0x000fc60000000000 */
[----:B------:R-:W-:-:S04]  /*2800*/  ISETP.GT.U32.AND P0, PT, R28, 0xfd, PT ;  /* 0x000000fd1c00780c */ /* 0x000fc80003f04070 */
[----:B------:R-:W-:-:S13]  /*2810*/  ISETP.GT.U32.OR P0, PT, R29, 0xfd, P0 ;  /* 0x000000fd1d00780c */ /* 0x000fda0000704470 */
[----:B------:R-:W-:Y:S01]  /*2820*/  @!P0 IMAD.MOV.U32 R31, RZ, RZ, RZ ;  /* 0x000000ffff1f8224 */ /* 0x000fe200078e00ff */
[----:B------:R-:W-:Y:S06]  /*2830*/  @!P0 BRA `(.L_x_341) ;  /* 0x0000000000608947 */ /* 0x000fec0003800000 */
[----:B------:R-:W-:Y:S01]  /*2840*/  IMAD.MOV.U32 R0, RZ, RZ, 0x41200000 ;  /* 0x41200000ff007424 */ /* 0x000fe200078e00ff */
[----:B------:R-:W-:-:S04]  /*2850*/  FSETP.GTU.FTZ.AND P0, PT, |R4|, +INF , PT ;  /* 0x7f8000000400780b */ /* 0x000fc80003f1c200 */
[----:B------:R-:W-:-:S04]  /*2860*/  FSETP.GTU.FTZ.AND P1, PT, |R0|, +INF , PT ;  /* 0x7f8000000000780b */ /* 0x000fc80003f3c200 */
[----:B------:R-:W-:-:S13]  /*2870*/  PLOP3.LUT P0, PT, P0, P1, PT, 0xf8, 0x8f ;  /* 0x00000000008f781c */ /* 0x000fda0000703f70 */
[----:B------:R-:W-:Y:S05]  /*2880*/  @P0 BRA `(.L_x_342) ;  /* 0x0000000400500947 */ /* 0x000fea0003800000 */
[----:B------:R-:W-:-:S13]  /*2890*/  LOP3.LUT P0, RZ, R30, 0x7fffffff, R4, 0xc8, !PT ;  /* 0x7fffffff1eff7812 */ /* 0x000fda000780c804 */
[----:B------:R-:W-:Y:S05]  /*28a0*/  @!P0 BRA `(.L_x_343) ;  /* 0x0000000400408947 */ /* 0x000fea0003800000 */
[----:B------:R-:W-:Y:S02]  /*28b0*/  FSETP.NEU.FTZ.AND P1, PT, |R4|, +INF , PT ;  /* 0x7f8000000400780b */ /* 0x000fe40003f3d200 */
        /* <DEDUP_REMOVED lines=12> */
[----:B------:R-:W-:Y:S02]  /*2980*/  @!P0 IMAD.MOV.U32 R31, RZ, RZ, -0x40 ;  /* 0xffffffc0ff1f8424 */ /* 0x000fe400078e00ff */
[----:B------:R-:W-:Y:S01]  /*2990*/  @!P0 FFMA R4, R4, 1.84467440737095516160e+19, RZ ;  /* 0x5f80000004048823 */ /* 0x000fe200000000ff */
[----:B------:R-:W-:Y:S01]  /*29a0*/  @!P1 FFMA R30, R0, 1.84467440737095516160e+19, RZ ;  /* 0x5f800000001e9823 */ /* 0x000fe200000000ff */
[----:B------:R-:W-:-:S07]  /*29b0*/  @!P1 VIADD R31, R31, 0x40 ;  /* 0x000000401f1f9836 */ /* 0x000fce0000000000 */
.L_x_341:
[----:B------:R-:W-:Y:S01]  /*29c0*/  LEA R0, R26, 0xc0800000, 0x17 ;  /* 0xc08000001a007811 */ /* 0x000fe200078eb8ff */
[----:B------:R-:W-:Y:S01]  /*29d0*/  VIADD R27, R27, 0xffffff81 ;  /* 0xffffff811b1b7836 */ /* 0x000fe20000000000 */
[----:B------:R-:W-:Y:S03]  /*29e0*/  BSSY.RECONVERGENT B1, `(.L_x_346) ;  /* 0x0000035000017945 */ /* 0x000fe60003800200 */
[----:B------:R-:W-:Y:S02]  /*29f0*/  IMAD.IADD R0, R30, 0x1, -R0 ;  /* 0x000000011e007824 */ /* 0x000fe400078e0a00 */
[C---:B------:R-:W-:Y:S01]  /*2a00*/  IMAD R30, R27.reuse, -0x800000, R4 ;  /* 0xff8000001b1e7824 */ /* 0x040fe200078e0204 */
[----:B------:R-:W-:Y:S01]  /*2a10*/  IADD3 R27, PT, PT, R27, 0x7f, -R26 ;  /* 0x0000007f1b1b7810 */ /* 0x000fe20007ffe81a */
[----:B------:R0:W1:Y:S04]  /*2a20*/  MUFU.RCP R28, R0 ;  /* 0x00000000001c7308 */ /* 0x0000680000001000 */
[----:B------:R-:W-:-:S02]  /*2a30*/  IMAD.IADD R31, R27, 0x1, R31 ;  /* 0x000000011b1f7824 */ /* 0x000fc400078e021f */
[----:B0-----:R-:W-:-:S04]  /*2a40*/  FADD.FTZ R0, -R0, -RZ ;  /* 0x800000ff00007221 */ /* 0x001fc80000010100 */
        /* <DEDUP_REMOVED lines=8> */
[----:B------:R-:W-:-:S05]  /*2ad0*/  LOP3.LUT R26, R26, 0xff, RZ, 0xc0, !PT ;  /* 0x000000ff1a1a7812 */ /* 0x000fca00078ec0ff */
[----:B------:R-:W-:-:S04]  /*2ae0*/  IMAD.IADD R26, R26, 0x1, R31 ;  /* 0x000000011a1a7824 */ /* 0x000fc800078e021f */
[----:B------:R-:W-:-:S05]  /*2af0*/  VIADD R27, R26, 0xffffffff ;  /* 0xffffffff1a1b7836 */ /* 0x000fca0000000000 */
        /* <DEDUP_REMOVED lines=16> */
[----:B------:R-:W-:Y:S01]  /*2c00*/  ISETP.NE.AND P1, PT, R26, RZ, PT ;  /* 0x000000ff1a00720c */ /* 0x000fe20003f25270 */
[----:B------:R-:W-:Y:S01]  /*2c10*/  IMAD.MOV R26, RZ, RZ, -R26 ;  /* 0x000000ffff1a7224 */ /* 0x000fe200078e0a1a */
[----:B------:R-:W-:-:S02]  /*2c20*/  SHF.L.U32 R0, R27, R0, RZ ;  /* 0x000000001b007219 */ /* 0x000fc400000006ff */
[----:B------:R-:W-:Y:S02]  /*2c30*/  FSETP.NEU.FTZ.AND P0, PT, R30, R4, PT ;  /* 0x000000041e00720b */ /* 0x000fe40003f1d000 */
[----:B------:R-:W-:Y:S02]  /*2c40*/  SEL R26, R26, RZ, P2 ;  /* 0x000000ff1a1a7207 */ /* 0x000fe40001000000 */
[----:B------:R-:W-:Y:S02]  /*2c50*/  ISETP.NE.AND P1, PT, R0, RZ, P1 ;  /* 0x000000ff0000720c */ /* 0x000fe40000f25270 */
[----:B------:R-:W-:Y:S02]  /*2c60*/  SHF.R.U32.HI R27, RZ, R26, R27 ;  /* 0x0000001aff1b7219 */ /* 0x000fe4000001161b */
[----:B------:R-:W-:Y:S02]  /*2c70*/  PLOP3.LUT P0, PT, P0, P1, PT, 0xf8, 0x8f ;  /* 0x00000000008f781c */ /* 0x000fe40000703f70 */
[----:B------:R-:W-:-:S02]  /*2c80*/  SHF.R.U32.HI R4, RZ, 0x1, R27 ;  /* 0x00000001ff047819 */ /* 0x000fc4000001161b */
[----:B------:R-:W-:-:S04]  /*2c90*/  SEL R0, RZ, 0x1, !P0 ;  /* 0x00000001ff007807 */ /* 0x000fc80004000000 */
[----:B------:R-:W-:-:S04]  /*2ca0*/  LOP3.LUT R0, R0, 0x1, R4, 0xf8, !PT ;  /* 0x0000000100007812 */ /* 0x000fc800078ef804 */
[----:B------:R-:W-:-:S05]  /*2cb0*/  LOP3.LUT R0, R0, R27, RZ, 0xc0, !PT ;  /* 0x0000001b00007212 */ /* 0x000fca00078ec0ff */
[----:B------:R-:W-:-:S05]  /*2cc0*/  IMAD.IADD R0, R4, 0x1, R0 ;  /* 0x0000000104007824 */ /* 0x000fca00078e0200 */
[----:B------:R-:W-:Y:S01]  /*2cd0*/  LOP3.LUT R29, R0, R29, RZ, 0xfc, !PT ;  /* 0x0000001d001d7212 */ /* 0x000fe200078efcff */
[----:B------:R-:W-:Y:S06]  /*2ce0*/  BRA `(.L_x_349) ;  /* 0x0000000000107947 */ /* 0x000fec0003800000 */
.L_x_348:
[----:B------:R-:W-:-:S04]  /*2cf0*/  LOP3.LUT R29, R29, 0x80000000, RZ, 0xc0, !PT ;  /* 0x800000001d1d7812 */ /* 0x000fc800078ec0ff */
[----:B------:R-:W-:Y:S01]  /*2d00*/  LOP3.LUT R29, R29, 0x7f800000, RZ, 0xfc, !PT ;  /* 0x7f8000001d1d7812 */ /* 0x000fe200078efcff */
[----:B------:R-:W-:Y:S06]  /*2d10*/  BRA `(.L_x_349) ;  /* 0x0000000000047947 */ /* 0x000fec0003800000 */
.L_x_347:
[----:B------:R-:W-:-:S07]  /*2d20*/  IMAD R29, R31, 0x800000, R29 ;  /* 0x008000001f1d7824 */ /* 0x000fce00078e021d */
.L_x_349:
[----:B------:R-:W-:Y:S05]  /*2d30*/  BSYNC.RECONVERGENT B1 ;  /* 0x0000000000017941 */ /* 0x000fea0003800200 */
.L_x_346:
[----:B------:R-:W-:Y:S01]  /*2d40*/  IMAD.MOV.U32 R0, RZ, RZ, R29 ;  /* 0x000000ffff007224 */ /* 0x000fe200078e001d */
[----:B------:R-:W-:Y:S06]  /*2d50*/  BRA `(.L_x_350) ;  /* 0x0000000000207947 */ /* 0x000fec0003800000 */
.L_x_345:
[----:B------:R-:W-:-:S04]  /*2d60*/  LOP3.LUT R4, R30, 0x80000000, R4, 0x48, !PT ;  /* 0x800000001e047812 */ /* 0x000fc800078e4804 */
[----:B------:R-:W-:Y:S01]  /*2d70*/  LOP3.LUT R0, R4, 0x7f800000, RZ, 0xfc, !PT ;  /* 0x7f80000004007812 */ /* 0x000fe200078efcff */
[----:B------:R-:W-:Y:S06]  /*2d80*/  BRA `(.L_x_350) ;  /* 0x0000000000147947 */ /* 0x000fec0003800000 */
.L_x_344:
[----:B------:R-:W-:Y:S01]  /*2d90*/  LOP3.LUT R0, R30, 0x80000000, R4, 0x48, !PT ;  /* 0x800000001e007812 */ /* 0x000fe200078e4804 */
[----:B------:R-:W-:Y:S06]  /*2da0*/  BRA `(.L_x_350) ;  /* 0x00000000000c7947 */ /* 0x000fec0003800000 */
.L_x_343:
[----:B------:R-:W0:Y:S01]  /*2db0*/  MUFU.RSQ R0, -QNAN ;  /* 0xffc0000000007908 */ /* 0x000e220000001400 */
[----:B------:R-:W-:Y:S05]  /*2dc0*/  BRA `(.L_x_350) ;  /* 0x0000000000047947 */ /* 0x000fea0003800000 */
.L_x_342:
[----:B------:R-:W-:-:S07]  /*2dd0*/  FADD.FTZ R0, R4, R0 ;  /* 0x0000000004007221 */ /* 0x000fce0000010000 */
.L_x_350:
[----:B------:R-:W-:Y:S05]  /*2de0*/  BSYNC.RECONVERGENT B0 ;  /* 0x0000000000007941 */ /* 0x000fea0003800200 */
.L_x_340:
[----:B------:R-:W-:Y:S02]  /*2df0*/  IMAD.MOV.U32 R26, RZ, RZ, R25 ;  /* 0x000000ffff1a7224 */ /* 0x000fe400078e0019 */
[----:B------:R-:W-:-:S04]  /*2e00*/  IMAD.MOV.U32 R27, RZ, RZ, 0x0 ;  /* 0x00000000ff1b7424 */ /* 0x000fc800078e00ff */
[----:B0-----:R-:W-:Y:S05]  /*2e10*/  RET.REL.NODEC R26 `(_Z6oriKerP2KPiPKfS2_ii) ;  /* 0xffffffd01a787950 */ /* 0x001fea0003c3ffff */
.L_x_351:
        /* <DEDUP_REMOVED lines=14> */
.L_x_375:


//--------------------- .text._Z10extremaKerPKfS0_S0_P2KPPiiif --------------------------
	.section	.text._Z10extremaKerPKfS0_S0_P2KPPiiif,"ax",@progbits
	.align	128
        .global         _Z10extremaKerPKfS0_S0_P2KPPiiif
        .type           _Z10extremaKerPKfS0_S0_P2KPPiiif,@function
        .size           _Z10extremaKerPKfS0_S0_P2KPPiiif,(.L_x_382 - _Z10extremaKerPKfS0_S0_P2KPPiiif)
        .other          _Z10extremaKerPKfS0_S0_P2KPPiiif,@"STO_CUDA_ENTRY STV_DEFAULT"
_Z10extremaKerPKfS0_S0_P2KPPiiif:
.text._Z10extremaKerPKfS0_S0_P2KPPiiif:
[----:B------:R-:W-:Y:S01]  /*0000*/  LDC R1, c[0x0][0x37c] ;  /* 0x0000df00ff017b82 */ /* 0x000fe20000000800 */
[----:B------:R-:W0:Y:S07]  /*0010*/  S2R R0, SR_TID.X ;  /* 0x0000000000007919 */ /* 0x000e2e0000002100 */
[----:B------:R-:W0:Y:S01]  /*0020*/  S2UR UR4, SR_CTAID.X ;  /* 0x00000000000479c3 */ /* 0x000e220000002500 */
[----:B------:R-:W1:Y:S07]  /*0030*/  S2R R7, SR_TID.Y ;  /* 0x0000000000077919 */ /* 0x000e6e0000002200 */
[----:B------:R-:W0:Y:S08]  /*0040*/  LDC R3, c[0x0][0x360] ;  /* 0x0000d800ff037b82 */ /* 0x000e300000000800 */
[----:B------:R-:W2:Y:S08]  /*0050*/  LDC.64 R4, c[0x0][0x3a8] ;  /* 0x0000ea00ff047b82 */ /* 0x000eb00000000a00 */
[----:B------:R-:W1:Y:S08]  /*0060*/  S2UR UR5, SR_CTAID.Y ;  /* 0x00000000000579c3 */ /* 0x000e700000002600 */
[----:B------:R-:W1:Y:S01]  /*0070*/  LDC R2, c[0x0][0x364] ;  /* 0x0000d900ff027b82 */ /* 0x000e620000000800 */
[----:B0-----:R-:W-:-:S02]  /*0080*/  IMAD R3, R3, UR4, R0 ;  /* 0x0000000403037c24 */ /* 0x001fc4000f8e0200 */
[----:B--2---:R-:W-:Y:S02]  /*0090*/  VIADD R0, R4, 0xffffffff ;  /* 0xffffffff04007836 */ /* 0x004fe40000000000 */
[----:B------:R-:W-:-:S03]  /*00a0*/  VIADD R5, R5, 0xffffffff ;  /* 0xffffffff05057836 */ /* 0x000fc60000000000 */
[----:B------:R-:W-:-:S04]  /*00b0*/  ISETP.GE.AND P0, PT, R3, R0, PT ;  /* 0x000000000300720c */ /* 0x000fc80003f06270 */
[----:B------:R-:W-:Y:S01]  /*00c0*/  ISETP.LT.OR P0, PT, R3, 0x1, P0 ;  /* 0x000000010300780c */ /* 0x000fe20000701670 */
[----:B-1----:R-:W-:-:S05]  /*00d0*/  IMAD R0, R2, UR5, R7 ;  /* 0x0000000502007c24 */ /* 0x002fca000f8e0207 */
[----:B------:R-:W-:-:S04]  /*00e0*/  ISETP.EQ.OR P0, PT, R0, RZ, P0 ;  /* 0x000000ff0000720c */ /* 0x000fc80000702670 */
[----:B------:R-:W-:-:S13]  /*00f0*/  ISETP.GE.OR P0, PT, R0, R5, P0 ;  /* 0x000000050000720c */ /* 0x000fda0000706670 */
[----:B------:R-:W-:Y:S05]  /*0100*/  @P0 EXIT ;  /* 0x000000000000094d */ /* 0x000fea0003800000 */
[----:B------:R-:W0:Y:S01]  /*0110*/  LDC.64 R8, c[0x0][0x388] ;  /* 0x0000e200ff087b82 */ /* 0x000e220000000a00 */
[----:B------:R-:W1:Y:S01]  /*0120*/  LDCU.64 UR4, c[0x0][0x358] ;  /* 0x00006b00ff0477ac */ /* 0x000e620008000a00 */
[----:B------:R-:W-:Y:S01]  /*0130*/  IMAD R5, R0, R4, R3 ;  /* 0x0000000400057224 */ /* 0x000fe200078e0203 */
[----:B------:R-:W2:Y:S03]  /*0140*/  LDCU UR6, c[0x0][0x3b0] ;  /* 0x00007600ff0677ac */ /* 0x000ea60008000800 */
[----:B0-----:R-:W-:-:S05]  /*0150*/  IMAD.WIDE R6, R5, 0x4, R8 ;  /* 0x0000000405067825 */ /* 0x001fca00078e0208 */
[----:B-1----:R-:W2:Y:S02]  /*0160*/  LDG.E R2, desc[UR4][R6.64] ;  /* 0x0000000406027981 */ /* 0x002ea4000c1e1900 */
[----:B--2---:R-:W-:-:S13]  /*0170*/  FSETP.GEU.AND P0, PT, |R2|, UR6, PT ;  /* 0x0000000602007c0b */ /* 0x004fda000bf0e200 */
[----:B------:R-:W-:Y:S05]  /*0180*/  @!P0 EXIT ;  /* 0x000000000000894d */ /* 0x000fea0003800000 */
[----:B------:R-:W-:-:S04]  /*0190*/  IMAD.IADD R5, R5, 0x1, -R4 ;  /* 0x0000000105057824 */ /* 0x000fc800078e0a04 */
[----:B------:R-:W-:-:S05]  /*01a0*/  IMAD.WIDE R8, R5, 0x4, R8 ;  /* 0x0000000405087825 */ /* 0x000fca00078e0208 */
[----:B------:R-:W2:Y:S01]  /*01b0*/  LDG.E R10, desc[UR4][R8.64+-0x4] ;  /* 0xfffffc04080a7981 */ /* 0x000ea2000c1e1900 */
[----:B------:R-:W-:-:S04]  /*01c0*/  FSETP.GT.AND P0, PT, R2, RZ, PT ;  /* 0x000000ff0200720b */ /* 0x000fc80003f04000 */
[----:B------:R-:W-:Y:S02]  /*01d0*/  FSEL R2, R2, -R2, P0 ;  /* 0x8000000202027208 */ /* 0x000fe40000000000 */
[----:B--2---:R-:W-:-:S04]  /*01e0*/  FSEL R11, R10, -R10, P0 ;  /* 0x8000000a0a0b7208 */ /* 0x004fc80000000000 */
[----:B------:R-:W-:-:S13]  /*01f0*/  FSETP.GT.AND P1, PT, R11, R2, PT ;  /* 0x000000020b00720b */ /* 0x000fda0003f24000 */
[----:B------:R-:W-:Y:S05]  /*0200*/  @P1 EXIT ;  /* 0x000000000000194d */ /* 0x000fea0003800000 */
[----:B------:R-:W0:Y:S02]  /*0210*/  LDC.64 R10, c[0x0][0x380] ;  /* 0x0000e000ff0a7b82 */ /* 0x000e240000000a00 */
[----:B0-----:R-:W-:-:S05]  /*0220*/  IMAD.WIDE R10, R5, 0x4, R10 ;  /* 0x00000004050a7825 */ /* 0x001fca00078e020a */
[----:B------:R-:W2:Y:S02]  /*0230*/  LDG.E R12, desc[UR4][R10.64+-0x4] ;  /* 0xfffffc040a0c7981 */ /* 0x000ea4000c1e1900 */
        /* <DEDUP_REMOVED lines=37> */
[----:B------:R-:W-:-:S05]  /*0490*/  IMAD.WIDE R10, R4, 0x4, R10 ;  /* 0x00000004040a7825 */ /* 0x000fca00078e020a */
        /* <DEDUP_REMOVED lines=68> */
[----:B------:R-:W0:Y:S01]  /*08e0*/  S2R R7, SR_LANEID ;  /* 0x0000000000077919 */ /* 0x000e220000000000 */
[----:B------:R-:W-:Y:S01]  /*08f0*/  VOTEU.ANY UR6, UPT, PT ;  /* 0x0000000000067886 */ /* 0x000fe200038e0100 */
[----:B------:R-:W1:Y:S01]  /*0900*/  LDC.64 R4, c[0x0][0x3a0] ;  /* 0x0000e800ff047b82 */ /* 0x000e620000000a00 */
[----:B------:R-:W0:Y:S08]  /*0910*/  FLO.U32 R2, UR6 ;  /* 0x0000000600027d00 */ /* 0x000e3000080e0000 */
[----:B------:R-:W1:Y:S01]  /*0920*/  POPC R9, UR6 ;  /* 0x0000000600097d09 */ /* 0x000e620008000000 */
[----:B0-----:R-:W-:-:S13]  /*0930*/  ISETP.EQ.U32.AND P0, PT, R2, R7, PT ;  /* 0x000000070200720c */ /* 0x001fda0003f02070 */
[----:B-1----:R-:W2:Y:S01]  /*0940*/  @P0 ATOMG.E.ADD.STRONG.GPU PT, R5, desc[UR4][R4.64], R9 ;  /* 0x80000009040509a8 */ /* 0x002ea200081ef104 */
[----:B------:R-:W0:Y:S02]  /*0950*/  S2R R6, SR_LTMASK ;  /* 0x0000000000067919 */ /* 0x000e240000003900 */
[----:B0-----:R-:W-:-:S06]  /*0960*/  LOP3.LUT R6, R6, UR6, RZ, 0xc0, !PT ;  /* 0x0000000606067c12 */ /* 0x001fcc000f8ec0ff */
[----:B------:R-:W0:Y:S01]  /*0970*/  POPC R6, R6 ;  /* 0x0000000600067309 */ /* 0x000e220000000000 */
[----:B--2---:R-:W0:Y:S02]  /*0980*/  SHFL.IDX PT, R7, R5, R2, 0x1f ;  /* 0x00001f0205077589 */ /* 0x004e2400000e0000 */
[----:B0-----:R-:W-:-:S05]  /*0990*/  IMAD.IADD R7, R7, 0x1, R6 ;  /* 0x0000000107077824 */ /* 0x001fca00078e0206 */
[----:B------:R-:W-:-:S13]  /*09a0*/  ISETP.GE.AND P0, PT, R7, 0xc350, PT ;  /* 0x0000c3500700780c */ /* 0x000fda0003f06270 */
[----:B------:R-:W-:Y:S05]  /*09b0*/  @P0 EXIT ;  /* 0x000000000000094d */ /* 0x000fea0003800000 */
[----:B------:R-:W0:Y:S01]  /*09c0*/  LDC.64 R4, c[0x0][0x398] ;  /* 0x0000e600ff047b82 */ /* 0x000e220000000a00 */
[----:B------:R-:W-:Y:S02]  /*09d0*/  IMAD.MOV.U32 R2, RZ, RZ, 0x1 ;  /* 0x00000001ff027424 */ /* 0x000fe400078e00ff */
[----:B0-----:R-:W-:-:S05]  /*09e0*/  IMAD.WIDE R4, R7, 0xa, R4 ;  /* 0x0000000a07047825 */ /* 0x001fca00078e0204 */
[----:B------:R-:W-:Y:S04]  /*09f0*/  STG.E.U16 desc[UR4][R4.64], R3 ;  /* 0x0000000304007986 */ /* 0x000fe8000c101504 */
[----:B------:R-:W-:Y:S04]  /*0a00*/  STG.E.U16 desc[UR4][R4.64+0x2], R0 ;  /* 0x0000020004007986 */ /* 0x000fe8000c101504 */
[----:B------:R-:W-:Y:S04]  /*0a10*/  STG.E.U16 desc[UR4][R4.64+0x6], R2 ;  /* 0x0000060204007986 */ /* 0x000fe8000c101504 */
[----:B------:R-:W-:Y:S04]  /*0a20*/  STG.E.U16 desc[UR4][R4.64+0x4], RZ ;  /* 0x000004ff04007986 */ /* 0x000fe8000c101504 */
[----:B------:R-:W-:Y:S01]  /*0a30*/  STG.E.U16 desc[UR4][R4.64+0x8], RZ ;  /* 0x000008ff04007986 */ /* 0x000fe2000c101504 */
[----:B------:R-:W-:Y:S05]  /*0a40*/  EXIT ;  /* 0x000000000000794d */ /* 0x000fea0003800000 */
.L_x_352:
        /* <DEDUP_REMOVED lines=11> */
.L_x_382:


//--------------------- .text._Z8sobelKerPKhPfS1_ii --------------------------
	.section	.text._Z8sobelKerPKhPfS1_ii,"ax",@progbits
	.align	128
        .global         _Z8sobelKerPKhPfS1_ii
        .type           _Z8sobelKerPKhPfS1_ii,@function
        .size           _Z8sobelKerPKhPfS1_ii,(.L_x_377 - _Z8sobelKerPKhPfS1_ii)
        .other          _Z8sobelKerPKhPfS1_ii,@"STO_CUDA_ENTRY STV_DEFAULT"
_Z8sobelKerPKhPfS1_ii:
.text._Z8sobelKerPKhPfS1_ii:
[----:B------:R-:W-:Y:S01]  /*0000*/  LDC R1, c[0x0][0x37c] ;  /* 0x0000df00ff017b82 */ /* 0x000fe20000000800 */
[----:B------:R-:W0:Y:S07]  /*0010*/  S2R R3, SR_TID.X ;  /* 0x0000000000037919 */ /* 0x000e2e0000002100 */
[----:B------:R-:W0:Y:S01]  /*0020*/  S2UR UR5, SR_CTAID.X ;  /* 0x00000000000579c3 */ /* 0x000e220000002500 */
[----:B------:R-:W1:Y:S01]  /*0030*/  LDCU.64 UR8, c[0x0][0x398] ;  /* 0x00007300ff0877ac */ /* 0x000e620008000a00 */
[----:B------:R-:W2:Y:S06]  /*0040*/  S2R R5, SR_TID.Y ;  /* 0x0000000000057919 */ /* 0x000eac0000002200 */
[----:B------:R-:W0:Y:S08]  /*0050*/  LDC R4, c[0x0][0x360] ;  /* 0x0000d800ff047b82 */ /* 0x000e300000000800 */
[----:B------:R-:W2:Y:S01]  /*0060*/  S2UR UR6, SR_CTAID.Y ;  /* 0x00000000000679c3 */ /* 0x000ea20000002600 */
[----:B-1----:R-:W-:-:S07]  /*0070*/  UIADD3 UR4, UPT, UPT, UR8, -0x1, URZ ;  /* 0xffffffff08047890 */ /* 0x002fce000fffe0ff */
[----:B------:R-:W2:Y:S01]  /*0080*/  LDC R0, c[0x0][0x364] ;  /* 0x0000d900ff007b82 */ /* 0x000ea20000000800 */
[----:B0-----:R-:W-:-:S05]  /*0090*/  IMAD R4, R4, UR5, R3 ;  /* 0x0000000504047c24 */ /* 0x001fca000f8e0203 */
[----:B------:R-:W-:Y:S01]  /*00a0*/  ISETP.GE.AND P0, PT, R4, UR4, PT ;  /* 0x0000000404007c0c */ /* 0x000fe2000bf06270 */
[----:B------:R-:W-:-:S03]  /*00b0*/  UIADD3 UR4, UPT, UPT, UR9, -0x1, URZ ;  /* 0xffffffff09047890 */ /* 0x000fc6000fffe0ff */
[----:B------:R-:W-:Y:S01]  /*00c0*/  ISETP.LT.OR P0, PT, R4, 0x1, P0 ;  /* 0x000000010400780c */ /* 0x000fe20000701670 */
[----:B--2---:R-:W-:-:S05]  /*00d0*/  IMAD R0, R0, UR6, R5 ;  /* 0x0000000600007c24 */ /* 0x004fca000f8e0205 */
[----:B------:R-:W-:-:S04]  /*00e0*/  ISETP.EQ.OR P0, PT, R0, RZ, P0 ;  /* 0x000000ff0000720c */ /* 0x000fc80000702670 */
[----:B------:R-:W-:-:S13]  /*00f0*/  ISETP.GE.OR P0, PT, R0, UR4, P0 ;  /* 0x0000000400007c0c */ /* 0x000fda0008706670 */
[----:B------:R-:W-:Y:S05]  /*0100*/  @P0 EXIT ;  /* 0x000000000000094d */ /* 0x000fea0003800000 */
[----:B------:R-:W0:Y:S01]  /*0110*/  LDCU.64 UR6, c[0x0][0x380] ;  /* 0x00007000ff0677ac */ /* 0x000e220008000a00 */
[----:B------:R-:W-:Y:S01]  /*0120*/  VIADD R3, R0, 0xffffffff ;  /* 0xffffffff00037836 */ /* 0x000fe20000000000 */
[----:B------:R-:W1:Y:S03]  /*0130*/  LDCU.64 UR4, c[0x0][0x358] ;  /* 0x00006b00ff0477ac */ /* 0x000e660008000a00 */
[----:B------:R-:W-:-:S05]  /*0140*/  IMAD R4, R3, UR8, R4 ;  /* 0x0000000803047c24 */ /* 0x000fca000f8e0204 */
[----:B0-----:R-:W-:Y:S01]  /*0150*/  IADD3 R6, P0, PT, R4, UR6, RZ ;  /* 0x0000000604067c10 */ /* 0x001fe2000ff1e0ff */
[----:B------:R-:W-:-:S03]  /*0160*/  USHF.R.S32.HI UR6, URZ, 0x1f, UR8 ;  /* 0x0000001fff067899 */ /* 0x000fc60008011408 */
[----:B------:R-:W-:Y:S02]  /*0170*/  LEA.HI.X.SX32 R7, R4, UR7, 0x1, P0 ;  /* 0x0000000704077c11 */ /* 0x000fe400080f0eff */
[----:B------:R-:W-:-:S03]  /*0180*/  IADD3 R8, P0, PT, R6, UR8, RZ ;  /* 0x0000000806087c10 */ /* 0x000fc6000ff1e0ff */
[----:B-1----:R-:W2:Y:S01]  /*0190*/  LDG.E.U8 R0, desc[UR4][R6.64+-0x1] ;  /* 0xffffff0406007981 */ /* 0x002ea2000c1e1100 */
[----:B------:R-:W-:Y:S02]  /*01a0*/  IADD3.X R9, PT, PT, R7, UR6, RZ, P0, !PT ;  /* 0x0000000607097c10 */ /* 0x000fe400087fe4ff */
[----:B------:R-:W-:Y:S01]  /*01b0*/  IADD3 R2, P0, PT, R8, UR8, RZ ;  /* 0x0000000808027c10 */ /* 0x000fe2000ff1e0ff */
[----:B------:R-:W3:Y:S03]  /*01c0*/  LDG.E.U8 R12, desc[UR4][R6.64+0x1] ;  /* 0x00000104060c7981 */ /* 0x000ee6000c1e1100 */
[----:B------:R-:W-:Y:S01]  /*01d0*/  IADD3.X R3, PT, PT, R9, UR6, RZ, P0, !PT ;  /* 0x0000000609037c10 */ /* 0x000fe200087fe4ff */
[----:B------:R-:W4:Y:S04]  /*01e0*/  LDG.E.U8 R5, desc[UR4][R8.64+-0x1] ;  /* 0xffffff0408057981 */ /* 0x000f28000c1e1100 */
[----:B------:R-:W2:Y:S04]  /*01f0*/  LDG.E.U8 R11, desc[UR4][R2.64+-0x1] ;  /* 0xffffff04020b7981 */ /* 0x000ea8000c1e1100 */
[----:B------:R-:W5:Y:S04]  /*0200*/  LDG.E.U8 R18, desc[UR4][R2.64] ;  /* 0x0000000402127981 */ /* 0x000f68000c1e1100 */
[----:B------:R-:W3:Y:S04]  /*0210*/  LDG.E.U8 R13, desc[UR4][R6.64] ;  /* 0x00000004060d7981 */ /* 0x000ee8000c1e1100 */
[----:B------:R-:W3:Y:S04]  /*0220*/  LDG.E.U8 R16, desc[UR4][R2.64+0x1] ;  /* 0x0000010402107981 */ /* 0x000ee8000c1e1100 */
[----:B------:R-:W3:Y:S01]  /*0230*/  LDG.E.U8 R14, desc[UR4][R8.64+0x1] ;  /* 0x00000104080e7981 */ /* 0x000ee2000c1e1100 */
[----:B------:R-:W-:Y:S01]  /*0240*/  BSSY.RECONVERGENT B0, `(.L_x_353) ;  /* 0x000001b000007945 */ /* 0x000fe20003800200 */
[----:B------:R-:W-:-:S02]  /*0250*/  VIADD R4, R4, UR8 ;  /* 0x0000000804047c36 */ /* 0x000fc40008000000 */
[----:B--2---:R-:W-:-:S04]  /*0260*/  IMAD.IADD R10, R0, 0x1, R11 ;  /* 0x00000001000a7824 */ /* 0x004fc800078e020b */
[----:B----4-:R-:W-:Y:S02]  /*0270*/  IMAD R5, R5, 0x2, R10 ;  /* 0x0000000205057824 */ /* 0x010fe400078e020a */
[----:B-----5:R-:W-:Y:S02]  /*0280*/  IMAD R11, R18, 0x2, R11 ;  /* 0x00000002120b7824 */ /* 0x020fe400078e020b */
[----:B---3--:R-:W-:Y:S01]  /*0290*/  IMAD R13, R13, 0x2, R0 ;  /* 0x000000020d0d7824 */ /* 0x008fe200078e0200 */
[----:B------:R-:W-:Y:S01]  /*02a0*/  IADD3 R5, PT, PT, -R5, R12, RZ ;  /* 0x0000000c05057210 */ /* 0x000fe20007ffe1ff */
[----:B------:R-:W-:-:S04]  /*02b0*/  IMAD.IADD R11, R16, 0x1, R11 ;  /* 0x00000001100b7824 */ /* 0x000fc800078e020b */
[----:B------:R-:W-:Y:S01]  /*02c0*/  IMAD R5, R14, 0x2, R5 ;  /* 0x000000020e057824 */ /* 0x000fe200078e0205 */
[----:B------:R-:W-:-:S03]  /*02d0*/  IADD3 R11, PT, PT, -R11, R13, R12 ;  /* 0x0000000d0b0b7210 */ /* 0x000fc60007ffe10c */
[----:B------:R-:W-:Y:S01]  /*02e0*/  IMAD.IADD R5, R5, 0x1, R16 ;  /* 0x0000000105057824 */ /* 0x000fe200078e0210 */
[----:B------:R-:W-:-:S04]  /*02f0*/  I2FP.F32.S32 R2, R11 ;  /* 0x0000000b00027245 */ /* 0x000fc80000201400 */
[----:B------:R-:W-:Y:S01]  /*0300*/  I2FP.F32.S32 R7, R5 ;  /* 0x0000000500077245 */ /* 0x000fe20000201400 */
[----:B------:R-:W-:-:S04]  /*0310*/  FMUL R0, R2, R2 ;  /* 0x0000000202007220 */ /* 0x000fc80000400000 */
[----:B------:R-:W-:-:S04]  /*0320*/  FFMA R0, R7, R7, R0 ;  /* 0x0000000707007223 */ /* 0x000fc80000000000 */
[----:B------:R-:W-:Y:S01]  /*0330*/  VIADD R6, R0, 0xf3000000 ;  /* 0xf300000000067836 */ /* 0x000fe20000000000 */
[----:B------:R0:W1:Y:S04]  /*0340*/  MUFU.RSQ R3, R0 ;  /* 0x0000000000037308 */ /* 0x0000680000001400 */
[----:B------:R-:W-:-:S13]  /*0350*/  ISETP.GT.U32.AND P0, PT, R6, 0x727fffff, PT ;  /* 0x727fffff0600780c */ /* 0x000fda0003f04070 */
[----:B01----:R-:W-:Y:S05]  /*0360*/  @!P0 BRA `(.L_x_354) ;  /* 0x0000000000108947 */ /* 0x003fea0003800000 */
[----:B------:R-:W-:-:S07]  /*0370*/  MOV R11, 0x390 ;  /* 0x00000390000b7802 */ /* 0x000fce0000000f00 */
[----:B------:R-:W-:Y:S05]  /*0380*/  CALL.REL.NOINC `($__internal_3_$__cuda_sm20_sqrt_rn_f32_slowpath) ;  /* 0x0000000000ec7944 */ /* 0x000fea0003c00000 */
[----:B------:R-:W-:Y:S01]  /*0390*/  IMAD.MOV.U32 R6, RZ, RZ, R3 ;  /* 0x000000ffff067224 */ /* 0x000fe200078e0003 */
[----:B------:R-:W-:Y:S06]  /*03a0*/  BRA `(.L_x_355) ;  /* 0x0000000000107947 */ /* 0x000fec0003800000 */
.L_x_354:
[----:B------:R-:W-:Y:S01]  /*03b0*/  FMUL.FTZ R9, R0, R3 ;  /* 0x0000000300097220 */ /* 0x000fe20000410000 */
[----:B------:R-:W-:-:S03]  /*03c0*/  FMUL.FTZ R3, R3, 0.5 ;  /* 0x3f00000003037820 */ /* 0x000fc60000410000 */
[----:B------:R-:W-:-:S04]  /*03d0*/  FFMA R0, -R9, R9, R0 ;  /* 0x0000000909007223 */ /* 0x000fc80000000100 */
[----:B------:R-:W-:-:S07]  /*03e0*/  FFMA R6, R0, R3, R9 ;  /* 0x0000000300067223 */ /* 0x000fce0000000009 */
.L_x_355:
[----:B------:R-:W-:Y:S05]  /*03f0*/  BSYNC.RECONVERGENT B0 ;  /* 0x0000000000007941 */ /* 0x000fea0003800200 */
.L_x_353:
[CC--:B------:R-:W-:Y:S01]  /*0400*/  FSETP.GT.AND P2, PT, |R2|.reuse, |R7|.reuse, PT ;  /* 0x400000070200720b */ /* 0x0c0fe20003f44200 */
[----:B------:R-:W-:Y:S03]  /*0410*/  BSSY.RECONVERGENT B0, `(.L_x_356) ;  /* 0x000000e000007945 */ /* 0x000fe60003800200 */
[----:B------:R-:W-:Y:S02]  /*0420*/  FSEL R3, |R2|, |R7|, P2 ;  /* 0x4000000702037208 */ /* 0x000fe40001000200 */
[----:B------:R-:W-:Y:S02]  /*0430*/  FSEL R0, |R7|, |R2|, P2 ;  /* 0x4000000207007208 */ /* 0x000fe40001000200 */
[----:B------:R-:W0:Y:S08]  /*0440*/  MUFU.RCP R8, R3 ;  /* 0x0000000300087308 */ /* 0x000e300000001000 */
[----:B------:R-:W1:Y:S01]  /*0450*/  FCHK P0, R0, R3 ;  /* 0x0000000300007302 */ /* 0x000e620000000000 */
[----:B0-----:R-:W-:-:S04]  /*0460*/  FFMA R9, -R3, R8, 1 ;  /* 0x3f80000003097423 */ /* 0x001fc80000000108 */
[----:B------:R-:W-:-:S04]  /*0470*/  FFMA R9, R8, R9, R8 ;  /* 0x0000000908097223 */ /* 0x000fc80000000008 */
[----:B------:R-:W-:-:S04]  /*0480*/  FFMA R8, R0, R9, RZ ;  /* 0x0000000900087223 */ /* 0x000fc800000000ff */
[----:B------:R-:W-:-:S04]  /*0490*/  FFMA R10, -R3, R8, R0 ;  /* 0x00000008030a7223 */ /* 0x000fc80000000100 */
[----:B------:R-:W-:Y:S01]  /*04a0*/  FFMA R8, R9, R10, R8 ;  /* 0x0000000a09087223 */ /* 0x000fe20000000008 */
[----:B-1----:R-:W-:Y:S06]  /*04b0*/  @!P0 BRA `(.L_x_357) ;  /* 0x00000000000c8947 */ /* 0x002fec0003800000 */
[----:B------:R-:W-:-:S07]  /*04c0*/  MOV R8, 0x4e0 ;  /* 0x000004e000087802 */ /* 0x000fce0000000f00 */
[----:B------:R-:W-:Y:S05]  /*04d0*/  CALL.REL.NOINC `($__internal_4_$__cuda_sm3x_div_rn_noftz_f32_slowpath) ;  /* 0x0000000000f07944 */ /* 0x000fea0003c00000 */
[----:B------:R-:W-:-:S07]  /*04e0*/  MOV R8, R0 ;  /* 0x0000000000087202 */ /* 0x000fce0000000f00 */
.L_x_357:
[----:B------:R-:W-:Y:S05]  /*04f0*/  BSYNC.RECONVERGENT B0 ;  /* 0x0000000000007941 */ /* 0x000fea0003800200 */
.L_x_356:
[----:B------:R-:W-:Y:S02]  /*0500*/  IMAD.MOV.U32 R9, RZ, RZ, 0x3b33710b ;  /* 0x3b33710bff097424 */ /* 0x000fe400078e00ff */
[----:B------:R-:W-:Y:S01]  /*0510*/  FMUL R0, R8, R8 ;  /* 0x0000000808007220 */ /* 0x000fe20000400000 */
[----:B------:R-:W-:Y:S01]  /*0520*/  IMAD.MOV.U32 R10, RZ, RZ, 0x3f6ee581 ;  /* 0x3f6ee581ff0a7424 */ /* 0x000fe200078e00ff */
[----:B------:R-:W-:Y:S02]  /*0530*/  ISETP.GE.AND P0, PT, R5, RZ, PT ;  /* 0x000000ff0500720c */ /* 0x000fe40003f06270 */
[C---:B------:R-:W-:Y:S01]  /*0540*/  FFMA R9, R0.reuse, R9, -0.015681877732276916504 ;  /* 0xbc80774800097423 */ /* 0x040fe20000000009 */
[C---:B------:R-:W-:Y:S01]  /*0550*/  FSETP.NEU.AND P3, PT, |R7|.reuse, |R2|, PT ;  /* 0x400000020700720b */ /* 0x040fe20003f6d200 */
[----:B------:R-:W-:Y:S01]  /*0560*/  FADD R7, |R7|, |R2| ;  /* 0x4000000207077221 */ /* 0x000fe20000000200 */
[----:B------:R-:W-:Y:S01]  /*0570*/  FSETP.NEU.AND P1, PT, R3, RZ, PT ;  /* 0x000000ff0300720b */ /* 0x000fe20003f2d000 */
[----:B------:R-:W-:Y:S01]  /*0580*/  FFMA R9, R0, R9, 0.042200751602649688721 ;  /* 0x3d2cdab200097423 */ /* 0x000fe20000000009 */
[----:B------:R-:W-:-:S03]  /*0590*/  FSEL R5, R10, 1.8663789033889770508, P2 ;  /* 0x3feee5810a057808 */ /* 0x000fc60001000000 */
[----:B------:R-:W-:-:S04]  /*05a0*/  FFMA R9, R0, R9, -0.074792981147766113281 ;  /* 0xbd992d1000097423 */ /* 0x000fc80000000009 */
[----:B------:R-:W-:-:S04]  /*05b0*/  FFMA R9, R0, R9, 0.10640415549278259277 ;  /* 0x3dd9ea6c00097423 */ /* 0x000fc80000000009 */
[----:B------:R-:W-:-:S04]  /*05c0*/  FFMA R9, R0, R9, -0.14207722246646881104 ;  /* 0xbe117cb100097423 */ /* 0x000fc80000000009 */
[----:B------:R-:W-:-:S04]  /*05d0*/  FFMA R9, R0, R9, 0.19993925094604492188 ;  /* 0x3e4cbce000097423 */ /* 0x000fc80000000009 */
[----:B------:R-:W-:-:S04]  /*05e0*/  FFMA R9, R0, R9, -0.33333197236061096191 ;  /* 0xbeaaaa7d00097423 */ /* 0x000fc80000000009 */
[----:B------:R-:W-:-:S04]  /*05f0*/  FMUL R9, R0, R9 ;  /* 0x0000000900097220 */ /* 0x000fc80000400000 */
[----:B------:R-:W-:-:S04]  /*0600*/  FFMA R9, R9, R8, R8 ;  /* 0x0000000809097223 */ /* 0x000fc80000000008 */
[----:B------:R-:W-:Y:S02]  /*0610*/  FFMA R0, R10, 1.6832555532455444336, -R9 ;  /* 0x3fd774eb0a007823 */ /* 0x000fe40000000809 */
[----:B------:R-:W0:Y:S03]  /*0620*/  LDC.64 R10, c[0x0][0x390] ;  /* 0x0000e400ff0a7b82 */ /* 0x000e260000000a00 */
[-C--:B------:R-:W-:Y:S02]  /*0630*/  FSEL R13, R0, R9.reuse, P2 ;  /* 0x00000009000d7208 */ /* 0x080fe40001000000 */
[----:B------:R-:W-:-:S03]  /*0640*/  FSEL R0, R9, -R9, P2 ;  /* 0x8000000909007208 */ /* 0x000fc60001000000 */
[----:B------:R-:W1:Y:S02]  /*0650*/  LDC.64 R8, c[0x0][0x388] ;  /* 0x0000e200ff087b82 */ /* 0x000e640000000a00 */
[----:B------:R-:W-:Y:S01]  /*0660*/  @!P0 FFMA R13, R5, 1.6832555532455444336, R0 ;  /* 0x3fd774eb050d8823 */ /* 0x000fe20000000000 */
[----:B------:R-:W-:-:S05]  /*0670*/  IMAD.MOV.U32 R0, RZ, RZ, 0x4016cbe4 ;  /* 0x4016cbe4ff007424 */ /* 0x000fca00078e00ff */
[----:B------:R-:W-:Y:S02]  /*0680*/  @!P3 FSEL R13, R0, 0.78539818525314331055, !P0 ;  /* 0x3f490fdb000db808 */ /* 0x000fe40004000000 */
[----:B------:R-:W-:Y:S02]  /*0690*/  @!P1 FSEL R13, RZ, 3.1415927410125732422, P0 ;  /* 0x40490fdbff0d9808 */ /* 0x000fe40000000000 */
[----:B------:R-:W-:Y:S02]  /*06a0*/  FSETP.NAN.AND P0, PT, R7, R7, PT ;  /* 0x000000070700720b */ /* 0x000fe40003f08000 */
[----:B------:R-:W-:-:S04]  /*06b0*/  LOP3.LUT R2, R13, 0x80000000, R2, 0xb8, !PT ;  /* 0x800000000d027812 */ /* 0x000fc800078eb802 */
[----:B------:R-:W-:-:S04]  /*06c0*/  FSEL R7, R7, R2, P0 ;  /* 0x0000000207077208 */ /* 0x000fc80000000000 */
[----:B------:R-:W-:Y:S01]  /*06d0*/  FSETP.GEU.AND P0, PT, R7, RZ, PT ;  /* 0x000000ff0700720b */ /* 0x000fe20003f0e000 */
[----:B-1----:R-:W-:-:S04]  /*06e0*/  IMAD.WIDE R2, R4, 0x4, R8 ;  /* 0x0000000404027825 */ /* 0x002fc800078e0208 */
[----:B0-----:R-:W-:Y:S01]  /*06f0*/  IMAD.WIDE R4, R4, 0x4, R10 ;  /* 0x0000000404047825 */ /* 0x001fe200078e020a */
[----:B------:R-:W-:Y:S07]  /*0700*/  STG.E desc[UR4][R2.64], R6 ;  /* 0x0000000602007986 */ /* 0x000fee000c101904 */
[----:B------:R-:W-:-:S05]  /*0710*/  @!P0 FADD R7, R7, 3.1415927410125732422 ;  /* 0x40490fdb07078421 */ /* 0x000fca0000000000 */
[----:B------:R-:W-:Y:S01]  /*0720*/  STG.E desc[UR4][R4.64], R7 ;  /* 0x0000000704007986 */ /* 0x000fe2000c101904 */
[----:B------:R-:W-:Y:S05]  /*0730*/  EXIT ;  /* 0x000000000000794d */ /* 0x000fea0003800000 */
        .weak           $__internal_3_$__cuda_sm20_sqrt_rn_f32_slowpath
        .type           $__internal_3_$__cuda_sm20_sqrt_rn_f32_slowpath,@function
        .size           $__internal_3_$__cuda_sm20_sqrt_rn_f32_slowpath,($__internal_4_$__cuda_sm3x_div_rn_noftz_f32_slowpath - $__internal_3_$__cuda_sm20_sqrt_rn_f32_slowpath)
$__internal_3_$__cuda_sm20_sqrt_rn_f32_slowpath:
[----:B------:R-:W-:-:S13]  /*0740*/  LOP3.LUT P0, RZ, R0, 0x7fffffff, RZ, 0xc0, !PT ;  /* 0x7fffffff00ff7812 */ /* 0x000fda000780c0ff */
[----:B------:R-:W-:Y:S01]  /*0750*/  @!P0 IMAD.MOV.U32 R3, RZ, RZ, R0 ;  /* 0x000000ffff038224 */ /* 0x000fe200078e0000 */
[----:B------:R-:W-:Y:S06]  /*0760*/  @!P0 BRA `(.L_x_358) ;  /* 0x0000000000408947 */ /* 0x000fec0003800000 */
[----:B------:R-:W-:-:S13]  /*0770*/  FSETP.GEU.FTZ.AND P0, PT, R0, RZ, PT ;  /* 0x000000ff0000720b */ /* 0x000fda0003f1e000 */
[----:B------:R-:W-:Y:S01]  /*0780*/  @!P0 IMAD.MOV.U32 R3, RZ, RZ, 0x7fffffff ;  /* 0x7fffffffff038424 */ /* 0x000fe200078e00ff */
        /* <DEDUP_REMOVED lines=14> */
.L_x_358:
[----:B------:R-:W-:Y:S02]  /*0870*/  IMAD.MOV.U32 R8, RZ, RZ, R11 ;  /* 0x000000ffff087224 */ /* 0x000fe400078e000b */
[----:B------:R-:W-:-:S04]  /*0880*/  IMAD.MOV.U32 R9, RZ, RZ, 0x0 ;  /* 0x00000000ff097424 */ /* 0x000fc800078e00ff */
[----:B------:R-:W-:Y:S05]  /*0890*/  RET.REL.NODEC R8 `(_Z8sobelKerPKhPfS1_ii) ;  /* 0xfffffff408d87950 */ /* 0x000fea0003c3ffff */
        .weak           $__internal_4_$__cuda_sm3x_div_rn_noftz_f32_slowpath
        .type           $__internal_4_$__cuda_sm3x_div_rn_noftz_f32_slowpath,@function
        .size           $__internal_4_$__cuda_sm3x_div_rn_noftz_f32_slowpath,(.L_x_377 - $__internal_4_$__cuda_sm3x_div_rn_noftz_f32_slowpath)
$__internal_4_$__cuda_sm3x_div_rn_noftz_f32_slowpath:
[----:B------:R-:W-:Y:S01]  /*08a0*/  SHF.R.U32.HI R10, RZ, 0x17, R3 ;  /* 0x00000017ff0a7819 */ /* 0x000fe20000011603 */
[----:B------:R-:W-:Y:S01]  /*08b0*/  BSSY.RECONVERGENT B1, `(.L_x_359) ;  /* 0x0000064000017945 */ /* 0x000fe20003800200 */
[--C-:B------:R-:W-:Y:S01]  /*08c0*/  SHF.R.U32.HI R9, RZ, 0x17, R0.reuse ;  /* 0x00000017ff097819 */ /* 0x100fe20000011600 */
[----:B------:R-:W-:Y:S01]  /*08d0*/  IMAD.MOV.U32 R12, RZ, RZ, R0 ;  /* 0x000000ffff0c7224 */ /* 0x000fe200078e0000 */
[----:B------:R-:W-:Y:S02]  /*08e0*/  LOP3.LUT R10, R10, 0xff, RZ, 0xc0, !PT ;  /* 0x000000ff0a0a7812 */ /* 0x000fe400078ec0ff */
[----:B------:R-:W-:Y:S02]  /*08f0*/  LOP3.LUT R11, R9, 0xff, RZ, 0xc0, !PT ;  /* 0x000000ff090b7812 */ /* 0x000fe400078ec0ff */
[----:B------:R-:W-:Y:S01]  /*0900*/  MOV R13, R3 ;  /* 0x00000003000d7202 */ /* 0x000fe20000000f00 */
[----:B------:R-:W-:Y:S02]  /*0910*/  VIADD R15, R10, 0xffffffff ;  /* 0xffffffff0a0f7836 */ /* 0x000fe40000000000 */
[----:B------:R-:W-:-:S03]  /*0920*/  VIADD R14, R11, 0xffffffff ;  /* 0xffffffff0b0e7836 */ /* 0x000fc60000000000 */
[----:B------:R-:W-:-:S04]  /*0930*/  ISETP.GT.U32.AND P0, PT, R15, 0xfd, PT ;  /* 0x000000fd0f00780c */ /* 0x000fc80003f04070 */
[----:B------:R-:W-:-:S13]  /*0940*/  ISETP.GT.U32.OR P0, PT, R14, 0xfd, P0 ;  /* 0x000000fd0e00780c */ /* 0x000fda0000704470 */
[----:B------:R-:W-:Y:S01]  /*0950*/  @!P0 IMAD.MOV.U32 R9, RZ, RZ, RZ ;  /* 0x000000ffff098224 */ /* 0x000fe200078e00ff */
        /* <DEDUP_REMOVED lines=19> */
[----:B------:R-:W-:Y:S02]  /*0a90*/  @P0 IMAD.MOV.U32 R9, RZ, RZ, RZ ;  /* 0x000000ffff090224 */ /* 0x000fe400078e00ff */
[----:B------:R-:W-:Y:S01]  /*0aa0*/  @!P0 FFMA R12, R0, 1.84467440737095516160e+19, RZ ;  /* 0x5f800000000c8823 */ /* 0x000fe200000000ff */
[----:B------:R-:W-:Y:S02]  /*0ab0*/  @!P0 IMAD.MOV.U32 R9, RZ, RZ, -0x40 ;  /* 0xffffffc0ff098424 */ /* 0x000fe400078e00ff */
[----:B------:R-:W-:Y:S02]  /*0ac0*/  @!P1 FFMA R13, R3, 1.84467440737095516160e+19, RZ ;  /* 0x5f800000030d9823 */ /* 0x000fe400000000ff */
[----:B------:R-:W-:-:S07]  /*0ad0*/  @!P1 VIADD R9, R9, 0x40 ;  /* 0x0000004009099836 */ /* 0x000fce0000000000 */
.L_x_360:
[----:B------:R-:W-:Y:S01]  /*0ae0*/  LEA R0, R10, 0xc0800000, 0x17 ;  /* 0xc08000000a007811 */ /* 0x000fe200078eb8ff */
[----:B------:R-:W-:Y:S01]  /*0af0*/  BSSY.RECONVERGENT B2, `(.L_x_365) ;  /* 0x0000036000027945 */ /* 0x000fe20003800200 */
[----:B------:R-:W-:-:S03]  /*0b00*/  IADD3 R11, PT, PT, R11, -0x7f, RZ ;  /* 0xffffff810b0b7810 */ /* 0x000fc60007ffe0ff */
[----:B------:R-:W-:Y:S02]  /*0b10*/  IMAD.IADD R13, R13, 0x1, -R0 ;  /* 0x000000010d0d7824 */ /* 0x000fe400078e0a00 */
[----:B------:R-:W-:Y:S02]  /*0b20*/  IMAD R0, R11, -0x800000, R12 ;  /* 0xff8000000b007824 */ /* 0x000fe400078e020c */
[----:B------:R-:W0:Y:S01]  /*0b30*/  MUFU.RCP R14, R13 ;  /* 0x0000000d000e7308 */ /* 0x000e220000001000 */
[----:B------:R-:W-:-:S04]  /*0b40*/  FADD.FTZ R15, -R13, -RZ ;  /* 0x800000ff0d0f7221 */ /* 0x000fc80000010100 */
[----:B0-----:R-:W-:-:S04]  /*0b50*/  FFMA R17, R14, R15, 1 ;  /* 0x3f8000000e117423 */ /* 0x001fc8000000000f */
[----:B------:R-:W-:-:S04]  /*0b60*/  FFMA R19, R14, R17, R14 ;  /* 0x000000110e137223 */ /* 0x000fc8000000000e */
[----:B------:R-:W-:-:S04]  /*0b70*/  FFMA R12, R0, R19, RZ ;  /* 0x00000013000c7223 */ /* 0x000fc800000000ff */
[----:B------:R-:W-:-:S04]  /*0b80*/  FFMA R17, R15, R12, R0 ;  /* 0x0000000c0f117223 */ /* 0x000fc80000000000 */
[----:B------:R-:W-:Y:S01]  /*0b90*/  FFMA R14, R19, R17, R12 ;  /* 0x00000011130e7223 */ /* 0x000fe2000000000c */
[----:B------:R-:W-:-:S03]  /*0ba0*/  IADD3 R12, PT, PT, R11, 0x7f, -R10 ;  /* 0x0000007f0b0c7810 */ /* 0x000fc60007ffe80a */
[----:B------:R-:W-:Y:S02]  /*0bb0*/  FFMA R15, R15, R14, R0 ;  /* 0x0000000e0f0f7223 */ /* 0x000fe40000000000 */
[----:B------:R-:W-:Y:S02]  /*0bc0*/  IMAD.IADD R9, R12, 0x1, R9 ;  /* 0x000000010c097824 */ /* 0x000fe400078e0209 */
        /* <DEDUP_REMOVED lines=14> */
[-CC-:B------:R-:W-:Y:S01]  /*0cb0*/  FFMA.RZ R9, R19, R15.reuse, R14.reuse ;  /* 0x0000000f13097223 */ /* 0x180fe2000000c00e */
[----:B------:R-:W-:Y:S02]  /*0cc0*/  VIADD R12, R13, 0x20 ;  /* 0x000000200d0c7836 */ /* 0x000fe40000000000 */
[-CC-:B------:R-:W-:Y:S01]  /*0cd0*/  FFMA.RM R10, R19, R15.reuse, R14.reuse ;  /* 0x0000000f130a7223 */ /* 0x180fe2000000400e */
[----:B------:R-:W-:Y:S02]  /*0ce0*/  ISETP.NE.AND P3, PT, R13, RZ, PT ;  /* 0x000000ff0d00720c */ /* 0x000fe40003f65270 */
[----:B------:R-:W-:Y:S01]  /*0cf0*/  LOP3.LUT R11, R9, 0x7fffff, RZ, 0xc0, !PT ;  /* 0x007fffff090b7812 */ /* 0x000fe200078ec0ff */
[----:B------:R-:W-:Y:S01]  /*0d00*/  FFMA.RP R9, R19, R15, R14 ;  /* 0x0000000f13097223 */ /* 0x000fe2000000800e */
[----:B------:R-:W-:Y:S02]  /*0d10*/  ISETP.NE.AND P1, PT, R13, RZ, PT ;  /* 0x000000ff0d00720c */ /* 0x000fe40003f25270 */
[----:B------:R-:W-:-:S02]  /*0d20*/  LOP3.LUT R11, R11, 0x800000, RZ, 0xfc, !PT ;  /* 0x008000000b0b7812 */ /* 0x000fc400078efcff */
        /* <DEDUP_REMOVED lines=10> */
[----:B------:R-:W-:-:S05]  /*0dd0*/  LOP3.LUT R9, R9, R10, RZ, 0xc0, !PT ;  /* 0x0000000a09097212 */ /* 0x000fca00078ec0ff */
[----:B------:R-:W-:-:S05]  /*0de0*/  IMAD.IADD R9, R12, 0x1, R9 ;  /* 0x000000010c097824 */ /* 0x000fca00078e0209 */
[----:B------:R-:W-:Y:S01]  /*0df0*/  LOP3.LUT R0, R9, R0, RZ, 0xfc, !PT ;  /* 0x0000000009007212 */ /* 0x000fe200078efcff */
[----:B------:R-:W-:Y:S06]  /*0e00*/  BRA `(.L_x_368) ;  /* 0x0000000000107947 */ /* 0x000fec0003800000 */
.L_x_367:
[----:B------:R-:W-:-:S04]  /*0e10*/  LOP3.LUT R0, R0, 0x80000000, RZ, 0xc0, !PT ;  /* 0x8000000000007812 */ /* 0x000fc800078ec0ff */
[----:B------:R-:W-:Y:S01]  /*0e20*/  LOP3.LUT R0, R0, 0x7f800000, RZ, 0xfc, !PT ;  /* 0x7f80000000007812 */ /* 0x000fe200078efcff */
[----:B------:R-:W-:Y:S06]  /*0e30*/  BRA `(.L_x_368) ;  /* 0x0000000000047947 */ /* 0x000fec0003800000 */
.L_x_366:
[----:B------:R-:W-:-:S07]  /*0e40*/  IMAD R0, R9, 0x800000, R0 ;  /* 0x0080000009007824 */ /* 0x000fce00078e0200 */
.L_x_368:
[----:B------:R-:W-:Y:S05]  /*0e50*/  BSYNC.RECONVERGENT B2 ;  /* 0x0000000000027941 */ /* 0x000fea0003800200 */
.L_x_365:
[----:B------:R-:W-:Y:S05]  /*0e60*/  BRA `(.L_x_369) ;  /* 0x0000000000207947 */ /* 0x000fea0003800000 */
.L_x_364:
[----:B------:R-:W-:-:S04]  /*0e70*/  LOP3.LUT R0, R13, 0x80000000, R12, 0x48, !PT ;  /* 0x800000000d007812 */ /* 0x000fc800078e480c */
[----:B------:R-:W-:Y:S01]  /*0e80*/  LOP3.LUT R0, R0, 0x7f800000, RZ, 0xfc, !PT ;  /* 0x7f80000000007812 */ /* 0x000fe200078efcff */
[----:B------:R-:W-:Y:S06]  /*0e90*/  BRA `(.L_x_369) ;  /* 0x0000000000147947 */ /* 0x000fec0003800000 */
.L_x_363:
[----:B------:R-:W-:Y:S01]  /*0ea0*/  LOP3.LUT R0, R13, 0x80000000, R12, 0x48, !PT ;  /* 0x800000000d007812 */ /* 0x000fe200078e480c */
[----:B------:R-:W-:Y:S06]  /*0eb0*/  BRA `(.L_x_369) ;  /* 0x00000000000c7947 */ /* 0x000fec0003800000 */
.L_x_362:
[----:B------:R-:W0:Y:S01]  /*0ec0*/  MUFU.RSQ R0, -QNAN ;  /* 0xffc0000000007908 */ /* 0x000e220000001400 */
[----:B------:R-:W-:Y:S05]  /*0ed0*/  BRA `(.L_x_369) ;  /* 0x0000000000047947 */ /* 0x000fea0003800000 */
.L_x_361:
[----:B------:R-:W-:-:S07]  /*0ee0*/  FADD.FTZ R0, R0, R3 ;  /* 0x0000000300007221 */ /* 0x000fce0000010000 */
.L_x_369:
[----:B------:R-:W-:Y:S05]  /*0ef0*/  BSYNC.RECONVERGENT B1 ;  /* 0x0000000000017941 */ /* 0x000fea0003800200 */
.L_x_359:
[----:B------:R-:W-:-:S04]  /*0f00*/  IMAD.MOV.U32 R9, RZ, RZ, 0x0 ;  /* 0x00000000ff097424 */ /* 0x000fc800078e00ff */
[----:B0-----:R-:W-:Y:S05]  /*0f10*/  RET.REL.NODEC R8 `(_Z8sobelKerPKhPfS1_ii) ;  /* 0xfffffff008387950 */ /* 0x001fea0003c3ffff */
.L_x_370:
        /* <DEDUP_REMOVED lines=14> */
.L_x_377:


//--------------------- .text._Z6dogKerPKfS0_Pfi  --------------------------
	.section	.text._Z6dogKerPKfS0_Pfi,"ax",@progbits
	.align	128
        .global         _Z6dogKerPKfS0_Pfi
        .type           _Z6dogKerPKfS0_Pfi,@function
        .size           _Z6dogKerPKfS0_Pfi,(.L_x_384 - _Z6dogKerPKfS0_Pfi)
        .other          _Z6dogKerPKfS0_Pfi,@"STO_CUDA_ENTRY STV_DEFAULT"
_Z6dogKerPKfS0_Pfi:
.text._Z6dogKerPKfS0_Pfi:
[----:B------:R-:W-:Y:S01]  /*0000*/  LDC R1, c[0x0][0x37c] ;  /* 0x0000df00ff017b82 */ /* 0x000fe20000000800 */
[----:B------:R-:W0:Y:S07]  /*0010*/  S2R R0, SR_TID.X ;  /* 0x0000000000007919 */ /* 0x000e2e0000002100 */
[----:B------:R-:W0:Y:S01]  /*0020*/  S2UR UR4, SR_CTAID.X ;  /* 0x00000000000479c3 */ /* 0x000e220000002500 */
[----:B------:R-:W1:Y:S07]  /*0030*/  LDCU UR5, c[0x0][0x398] ;  /* 0x00007300ff0577ac */ /* 0x000e6e0008000800 */
[----:B------:R-:W0:Y:S02]  /*0040*/  LDC R9, c[0x0][0x360] ;  /* 0x0000d800ff097b82 */ /* 0x000e240000000800 */
[----:B0-----:R-:W-:-:S05]  /*0050*/  IMAD R9, R9, UR4, R0 ;  /* 0x0000000409097c24 */ /* 0x001fca000f8e0200 */
[----:B-1----:R-:W-:-:S13]  /*0060*/  ISETP.GE.AND P0, PT, R9, UR5, PT ;  /* 0x0000000509007c0c */ /* 0x002fda000bf06270 */
[----:B------:R-:W-:Y:S05]  /*0070*/  @P0 EXIT ;  /* 0x000000000000094d */ /* 0x000fea0003800000 */
[----:B------:R-:W0:Y:S01]  /*0080*/  LDC.64 R2, c[0x0][0x388] ;  /* 0x0000e200ff027b82 */ /* 0x000e220000000a00 */
[----:B------:R-:W1:Y:S07]  /*0090*/  LDCU.64 UR4, c[0x0][0x358] ;  /* 0x00006b00ff0477ac */ /* 0x000e6e0008000a00 */
[----:B------:R-:W2:Y:S08]  /*00a0*/  LDC.64 R4, c[0x0][0x380] ;  /* 0x0000e000ff047b82 */ /* 0x000eb00000000a00 */
[----:B------:R-:W3:Y:S01]  /*00b0*/  LDC.64 R6, c[0x0][0x390] ;  /* 0x0000e400ff067b82 */ /* 0x000ee20000000a00 */
[----:B0-----:R-:W-:-:S06]  /*00c0*/  IMAD.WIDE R2, R9, 0x4, R2 ;  /* 0x0000000409027825 */ /* 0x001fcc00078e0202 */
[----:B-1----:R-:W4:Y:S01]  /*00d0*/  LDG.E R2, desc[UR4][R2.64] ;  /* 0x0000000402027981 */ /* 0x002f22000c1e1900 */
[----:B--2---:R-:W-:-:S06]  /*00e0*/  IMAD.WIDE R4, R9, 0x4, R4 ;  /* 0x0000000409047825 */ /* 0x004fcc00078e0204 */
[----:B------:R-:W4:Y:S01]  /*00f0*/  LDG.E R5, desc[UR4][R4.64] ;  /* 0x0000000404057981 */ /* 0x000f22000c1e1900 */
[----:B---3--:R-:W-:-:S04]  /*0100*/  IMAD.WIDE R6, R9, 0x4, R6 ;  /* 0x0000000409067825 */ /* 0x008fc800078e0206 */
[----:B----4-:R-:W-:-:S05]  /*0110*/  FADD R9, R2, -R5 ;  /* 0x8000000502097221 */ /* 0x010fca0000000000 */
[----:B------:R-:W-:Y:S01]  /*0120*/  STG.E desc[UR4][R6.64], R9 ;  /* 0x0000000906007986 */ /* 0x000fe2000c101904 */
[----:B------:R-:W-:Y:S05]  /*0130*/  EXIT ;  /* 0x000000000000794d */ /* 0x000fea0003800000 */
.L_x_371:
        /* <DEDUP_REMOVED lines=12> */
.L_x_384:


//--------------------- .text._Z7u8ToF32PKhPfi    --------------------------
	.section	.text._Z7u8ToF32PKhPfi,"ax",@progbits
	.align	128
        .global         _Z7u8ToF32PKhPfi
        .type           _Z7u8ToF32PKhPfi,@function
        .size           _Z7u8ToF32PKhPfi,(.L_x_385 - _Z7u8ToF32PKhPfi)
        .other          _Z7u8ToF32PKhPfi,@"STO_CUDA_ENTRY STV_DEFAULT"
_Z7u8ToF32PKhPfi:
.text._Z7u8ToF32PKhPfi:
        /* <DEDUP_REMOVED lines=8> */
[----:B------:R-:W0:Y:S01]  /*0080*/  LDCU.64 UR6, c[0x0][0x380] ;  /* 0x00007000ff0677ac */ /* 0x000e220008000a00 */
[----:B------:R-:W1:Y:S01]  /*0090*/  LDC.64 R2, c[0x0][0x388] ;  /* 0x0000e200ff027b82 */ /* 0x000e620000000a00 */
[----:B------:R-:W2:Y:S01]  /*00a0*/  LDCU.64 UR4, c[0x0][0x358] ;  /* 0x00006b00ff0477ac */ /* 0x000ea20008000a00 */
[----:B0-----:R-:W-:-:S04]  /*00b0*/  IADD3 R4, P0, PT, R7, UR6, RZ ;  /* 0x0000000607047c10 */ /* 0x001fc8000ff1e0ff */
[----:B------:R-:W-:-:S05]  /*00c0*/  LEA.HI.X.SX32 R5, R7, UR7, 0x1, P0 ;  /* 0x0000000707057c11 */ /* 0x000fca00080f0eff */
[----:B--2---:R-:W2:Y:S01]  /*00d0*/  LDG.E.U8 R4, desc[UR4][R4.64] ;  /* 0x0000000404047981 */ /* 0x004ea2000c1e1100 */
[----:B-1----:R-:W-:Y:S01]  /*00e0*/  IMAD.WIDE R2, R7, 0x4, R2 ;  /* 0x0000000407027825 */ /* 0x002fe200078e0202 */
[----:B--2---:R-:W-:-:S05]  /*00f0*/  I2FP.F32.U32 R7, R4 ;  /* 0x0000000400077245 */ /* 0x004fca0000201000 */
[----:B------:R-:W-:Y:S01]  /*0100*/  STG.E desc[UR4][R2.64], R7 ;  /* 0x0000000702007986 */ /* 0x000fe2000c101904 */
[----:B------:R-:W-:Y:S05]  /*0110*/  EXIT ;  /* 0x000000000000794d */ /* 0x000fea0003800000 */
.L_x_372:
        /* <DEDUP_REMOVED lines=14> */
.L_x_385:


//--------------------- .nv.shared.reserved.0     --------------------------
	.section	.nv.shared.reserved.0,"aw",@nobits
	.weak		__nv_reservedSMEM_offset_0_alias
	.size		__nv_reservedSMEM_offset_0_alias, 0, 64
	.other		__nv_reservedSMEM_offset_0_alias,@"STO_CUDA_RESERVED_SHARED STV_DEFAULT"
__nv_reservedSMEM_offset_0_alias:
	.zero		0
	.zero		64


//--------------------- .nv.constant0._Z6gaussVILi3EEvPKfPfii --------------------------
	.section	.nv.constant0._Z6gaussVILi3EEvPKfPfii,"a",@progbits
	.sectionflags	@""
	.align	4
.nv.constant0._Z6gaussVILi3EEvPKfPfii:
	.zero		920


//--------------------- .nv.constant0._Z6gaussHILi3EEvPKfPfii --------------------------
	.section	.nv.constant0._Z6gaussHILi3EEvPKfPfii,"a",@progbits
	.sectionflags	@""
	.align	4
.nv.constant0._Z6gaussHILi3EEvPKfPfii:
	.zero		920


//--------------------- .nv.constant0._Z7descKerPK2KPiPKfS3_Pfii --------------------------
	.section	.nv.constant0._Z7descKerPK2KPiPKfS3_Pfii,"a",@progbits
	.sectionflags	@""
	.align	4
.nv.constant0._Z7descKerPK2KPiPKfS3_Pfii:
	.zero		944


//--------------------- .nv.constant0._Z6oriKerP2KPiPKfS2_ii --------------------------
	.section	.nv.constant0._Z6oriKerP2KPiPKfS2_ii,"a",@progbits
	.sectionflags	@""
	.align	4
.nv.constant0._Z6oriKerP2KPiPKfS2_ii:
	.zero		936


//--------------------- .nv.constant0._Z10extremaKerPKfS0_S0_P2KPPiiif --------------------------
	.section	.nv.constant0._Z10extremaKerPKfS0_S0_P2KPPiiif,"a",@progbits
	.sectionflags	@""
	.align	4
.nv.constant0._Z10extremaKerPKfS0_S0_P2KPPiiif:
	.zero		948


//--------------------- .nv.constant0._Z8sobelKerPKhPfS1_ii --------------------------
	.section	.nv.constant0._Z8sobelKerPKhPfS1_ii,"a",@progbits
	.sectionflags	@""
	.align	4
.nv.constant0._Z8sobelKerPKhPfS1_ii:
	.zero		928


//--------------------- .nv.constant0._Z6dogKerPKfS0_Pfi --------------------------
	.section	.nv.constant0._Z6dogKerPKfS0_Pfi,"a",@progbits
	.sectionflags	@""
	.align	4
.nv.constant0._Z6dogKerPKfS0_Pfi:
	.zero		924


//--------------------- .nv.constant0._Z7u8ToF32PKhPfi --------------------------
	.section	.nv.constant0._Z7u8ToF32PKhPfi,"a",@progbits
	.sectionflags	@""
	.align	4
.nv.constant0._Z7u8ToF32PKhPfi:
	.zero		916


//--------------------- SYMBOLS --------------------------

	.type		.nv.reservedSmem.offset0,@object
	.size		.nv.reservedSmem.offset0,0x4
